//
// Generated by NVIDIA NVVM Compiler
//
// Compiler Build ID: CL-36424714
// Cuda compilation tools, release 13.0, V13.0.88
// Based on NVVM 20.0.0
//

.version 9.0
.target sm_100
.address_size 64

.extern .func  (.param .b32 func_retval0) vprintf
(
	.param .b64 vprintf_param_0,
	.param .b64 vprintf_param_1
)
;
.extern .func  (.param .b64 func_retval0) malloc
(
	.param .b64 malloc_param_0
)
;
.global .align 1 .b8 $str[4] = {37, 100, 10};
.global .align 1 .b8 $str$1[6] = {95, 95, 95, 95, 10};

.func print_tr(
	.param .b64 print_tr_param_0
)
{
	.local .align 8 .b8 	__local_depot0[8];
	.reg .b64 	%SP;
	.reg .b64 	%SPL;
	.reg .pred 	%p<2>;
	.reg .b32 	%r<4>;
	.reg .b64 	%rd<8>;

	mov.u64 	%SPL, __local_depot0;
	cvta.local.u64 	%SP, %SPL;
	ld.param.u64 	%rd1, [print_tr_param_0];
	setp.ne.s64 	%p1, %rd1, 0;
	@%p1 bra 	$L__BB0_2;
$L__BB0_1:
	ret;
$L__BB0_2:
	add.u64 	%rd2, %SP, 0;
	add.u64 	%rd3, %SPL, 0;
	ld.u64 	%rd4, [%rd1+264];
	{ // callseq 0, 0
	.param .b64 param0;
	st.param.b64 	[param0], %rd4;
	call.uni 
	print_tr, 
	(
	param0
	);
	} // callseq 0
	ld.u64 	%rd5, [%rd1+272];
	{ // callseq 1, 0
	.param .b64 param0;
	st.param.b64 	[param0], %rd5;
	call.uni 
	print_tr, 
	(
	param0
	);
	} // callseq 1
	ld.u32 	%r1, [%rd1+292];
	st.local.u32 	[%rd3], %r1;
	mov.u64 	%rd6, $str;
	cvta.global.u64 	%rd7, %rd6;
	{ // callseq 2, 0
	.param .b64 param0;
	st.param.b64 	[param0], %rd7;
	.param .b64 param1;
	st.param.b64 	[param1], %rd2;
	.param .b32 retval0;
	call.uni (retval0), 
	vprintf, 
	(
	param0, 
	param1
	);
	ld.param.b32 	%r2, [retval0];
	} // callseq 2
	bra.uni 	$L__BB0_1;

}
	// .globl	create_tree
.visible .entry create_tree(
	.param .u32 create_tree_param_0,
	.param .u64 .ptr .align 1 create_tree_param_1,
	.param .u32 create_tree_param_2
)
{
	.reg .pred 	%p<25>;
	.reg .b32 	%r<59>;
	.reg .b64 	%rd<102>;

	ld.param.u32 	%r55, [create_tree_param_0];
	ld.param.u64 	%rd101, [create_tree_param_1];
	ld.param.u32 	%r22, [create_tree_param_2];
	mov.u32 	%r23, %ctaid.x;
	mov.u32 	%r24, %ntid.x;
	mov.u32 	%r25, %tid.x;
	mad.lo.s32 	%r56, %r23, %r24, %r25;
	bar.sync 	0;
	setp.ge.s32 	%p1, %r56, %r55;
	setp.lt.s32 	%p2, %r22, 1;
	or.pred  	%p3, %p1, %p2;
	@%p3 bra 	$L__BB1_28;
	mul.hi.s32 	%r27, %r56, -1840700269;
	add.s32 	%r28, %r27, %r56;
	shr.u32 	%r29, %r28, 31;
	shr.s32 	%r30, %r28, 2;
	add.s32 	%r31, %r30, %r29;
	mul.lo.s32 	%r32, %r31, 7;
	sub.s32 	%r2, %r56, %r32;
	add.s32 	%r3, %r2, 2;
	add.s32 	%r33, %r2, 1;
	and.b32  	%r4, %r33, 3;
	and.b32  	%r34, %r33, 2147483644;
	neg.s32 	%r5, %r34;
	mov.b32 	%r54, 0;
$L__BB1_2:
	setp.ne.s32 	%p4, %r56, 0;
	add.s32 	%r54, %r54, 1;
	setp.ne.s32 	%p5, %r54, %r22;
	or.pred  	%p6, %p4, %p5;
	@%p6 bra 	$L__BB1_11;
	setp.lt.s32 	%p7, %r2, 0;
	st.u32 	[%rd101+256], %r3;
	{ // callseq 3, 0
	.param .b64 param0;
	st.param.b64 	[param0], 304;
	.param .b64 retval0;
	call.uni (retval0), 
	malloc, 
	(
	param0
	);
	ld.param.b64 	%rd23, [retval0];
	} // callseq 3
	mov.b64 	%rd25, 0;
	st.u64 	[%rd23+264], %rd25;
	st.u64 	[%rd23+272], %rd25;
	st.u64 	[%rd23+280], %rd25;
	st.u64 	[%rd101+264], %rd23;
	ld.u32 	%r35, [%rd101+292];
	mul.lo.s32 	%r36, %r35, 100;
	or.b32  	%r37, %r36, 1;
	st.u32 	[%rd23+292], %r37;
	ld.u64 	%rd26, [%rd101+264];
	st.u64 	[%rd26+280], %rd101;
	@%p7 bra 	$L__BB1_11;
	setp.lt.u32 	%p8, %r2, 3;
	ld.u64 	%rd93, [%rd101+264];
	@%p8 bra 	$L__BB1_7;
	mov.u32 	%r57, %r5;
$L__BB1_6:
	{ // callseq 4, 0
	.param .b64 param0;
	st.param.b64 	[param0], 304;
	.param .b64 retval0;
	call.uni (retval0), 
	malloc, 
	(
	param0
	);
	ld.param.b64 	%rd27, [retval0];
	} // callseq 4
	mov.b64 	%rd29, 0;
	st.u64 	[%rd27+264], %rd29;
	st.u64 	[%rd27+272], %rd29;
	st.u64 	[%rd27+280], %rd29;
	st.u64 	[%rd93+272], %rd27;
	ld.u32 	%r38, [%rd93+292];
	add.s32 	%r39, %r38, 1;
	st.u32 	[%rd27+292], %r39;
	ld.u64 	%rd30, [%rd93+280];
	ld.u64 	%rd31, [%rd93+272];
	st.u64 	[%rd31+280], %rd30;
	ld.u64 	%rd32, [%rd93+272];
	{ // callseq 5, 0
	.param .b64 param0;
	st.param.b64 	[param0], 304;
	.param .b64 retval0;
	call.uni (retval0), 
	malloc, 
	(
	param0
	);
	ld.param.b64 	%rd33, [retval0];
	} // callseq 5
	st.u64 	[%rd33+264], %rd29;
	st.u64 	[%rd33+272], %rd29;
	st.u64 	[%rd33+280], %rd29;
	st.u64 	[%rd32+272], %rd33;
	ld.u32 	%r40, [%rd32+292];
	add.s32 	%r41, %r40, 1;
	st.u32 	[%rd33+292], %r41;
	ld.u64 	%rd35, [%rd32+280];
	ld.u64 	%rd36, [%rd32+272];
	st.u64 	[%rd36+280], %rd35;
	ld.u64 	%rd37, [%rd32+272];
	{ // callseq 6, 0
	.param .b64 param0;
	st.param.b64 	[param0], 304;
	.param .b64 retval0;
	call.uni (retval0), 
	malloc, 
	(
	param0
	);
	ld.param.b64 	%rd38, [retval0];
	} // callseq 6
	st.u64 	[%rd38+264], %rd29;
	st.u64 	[%rd38+272], %rd29;
	st.u64 	[%rd38+280], %rd29;
	st.u64 	[%rd37+272], %rd38;
	ld.u32 	%r42, [%rd37+292];
	add.s32 	%r43, %r42, 1;
	st.u32 	[%rd38+292], %r43;
	ld.u64 	%rd40, [%rd37+280];
	ld.u64 	%rd41, [%rd37+272];
	st.u64 	[%rd41+280], %rd40;
	ld.u64 	%rd42, [%rd37+272];
	{ // callseq 7, 0
	.param .b64 param0;
	st.param.b64 	[param0], 304;
	.param .b64 retval0;
	call.uni (retval0), 
	malloc, 
	(
	param0
	);
	ld.param.b64 	%rd43, [retval0];
	} // callseq 7
	st.u64 	[%rd43+264], %rd29;
	st.u64 	[%rd43+272], %rd29;
	st.u64 	[%rd43+280], %rd29;
	st.u64 	[%rd42+272], %rd43;
	ld.u32 	%r44, [%rd42+292];
	add.s32 	%r45, %r44, 1;
	st.u32 	[%rd43+292], %r45;
	ld.u64 	%rd45, [%rd42+280];
	ld.u64 	%rd46, [%rd42+272];
	st.u64 	[%rd46+280], %rd45;
	ld.u64 	%rd93, [%rd42+272];
	add.s32 	%r57, %r57, 4;
	setp.ne.s32 	%p9, %r57, 0;
	@%p9 bra 	$L__BB1_6;
$L__BB1_7:
	setp.eq.s32 	%p10, %r4, 0;
	@%p10 bra 	$L__BB1_11;
	setp.eq.s32 	%p11, %r4, 1;
	{ // callseq 8, 0
	.param .b64 param0;
	st.param.b64 	[param0], 304;
	.param .b64 retval0;
	call.uni (retval0), 
	malloc, 
	(
	param0
	);
	ld.param.b64 	%rd47, [retval0];
	} // callseq 8
	mov.b64 	%rd49, 0;
	st.u64 	[%rd47+264], %rd49;
	st.u64 	[%rd47+272], %rd49;
	st.u64 	[%rd47+280], %rd49;
	st.u64 	[%rd93+272], %rd47;
	ld.u32 	%r46, [%rd93+292];
	add.s32 	%r47, %r46, 1;
	st.u32 	[%rd47+292], %r47;
	ld.u64 	%rd50, [%rd93+280];
	ld.u64 	%rd51, [%rd93+272];
	st.u64 	[%rd51+280], %rd50;
	@%p11 bra 	$L__BB1_11;
	setp.eq.s32 	%p12, %r4, 2;
	ld.u64 	%rd6, [%rd93+272];
	{ // callseq 9, 0
	.param .b64 param0;
	st.param.b64 	[param0], 304;
	.param .b64 retval0;
	call.uni (retval0), 
	malloc, 
	(
	param0
	);
	ld.param.b64 	%rd52, [retval0];
	} // callseq 9
	mov.b64 	%rd54, 0;
	st.u64 	[%rd52+264], %rd54;
	st.u64 	[%rd52+272], %rd54;
	st.u64 	[%rd52+280], %rd54;
	st.u64 	[%rd6+272], %rd52;
	ld.u32 	%r48, [%rd6+292];
	add.s32 	%r49, %r48, 1;
	st.u32 	[%rd52+292], %r49;
	ld.u64 	%rd55, [%rd6+280];
	ld.u64 	%rd56, [%rd6+272];
	st.u64 	[%rd56+280], %rd55;
	@%p12 bra 	$L__BB1_11;
	ld.u64 	%rd57, [%rd6+272];
	{ // callseq 10, 0
	.param .b64 param0;
	st.param.b64 	[param0], 304;
	.param .b64 retval0;
	call.uni (retval0), 
	malloc, 
	(
	param0
	);
	ld.param.b64 	%rd58, [retval0];
	} // callseq 10
	mov.b64 	%rd60, 0;
	st.u64 	[%rd58+264], %rd60;
	st.u64 	[%rd58+272], %rd60;
	st.u64 	[%rd58+280], %rd60;
	st.u64 	[%rd57+272], %rd58;
	ld.u32 	%r50, [%rd57+292];
	add.s32 	%r51, %r50, 1;
	st.u32 	[%rd58+292], %r51;
	ld.u64 	%rd61, [%rd57+280];
	ld.u64 	%rd62, [%rd57+272];
	st.u64 	[%rd62+280], %rd61;
$L__BB1_11:
	setp.eq.s32 	%p13, %r54, %r22;
	bar.sync 	0;
	@%p13 bra 	$L__BB1_28;
	ld.u32 	%r52, [%rd101+256];
	div.s32 	%r55, %r55, %r52;
	div.s32 	%r13, %r56, %r55;
	setp.ge.s32 	%p14, %r13, %r52;
	@%p14 bra 	$L__BB1_28;
	ld.u64 	%rd101, [%rd101+264];
	setp.lt.s32 	%p15, %r13, 1;
	@%p15 bra 	$L__BB1_27;
	and.b32  	%r14, %r13, 15;
	setp.lt.u32 	%p16, %r13, 16;
	@%p16 bra 	$L__BB1_17;
	and.b32  	%r15, %r13, 2147483632;
	mov.b32 	%r58, 0;
$L__BB1_16:
	.pragma "nounroll";
	ld.u64 	%rd64, [%rd101+272];
	ld.u64 	%rd65, [%rd64+272];
	ld.u64 	%rd66, [%rd65+272];
	ld.u64 	%rd67, [%rd66+272];
	ld.u64 	%rd68, [%rd67+272];
	ld.u64 	%rd69, [%rd68+272];
	ld.u64 	%rd70, [%rd69+272];
	ld.u64 	%rd71, [%rd70+272];
	ld.u64 	%rd72, [%rd71+272];
	ld.u64 	%rd73, [%rd72+272];
	ld.u64 	%rd74, [%rd73+272];
	ld.u64 	%rd75, [%rd74+272];
	ld.u64 	%rd76, [%rd75+272];
	ld.u64 	%rd77, [%rd76+272];
	ld.u64 	%rd78, [%rd77+272];
	ld.u64 	%rd101, [%rd78+272];
	add.s32 	%r58, %r58, 16;
	setp.ne.s32 	%p17, %r58, %r15;
	@%p17 bra 	$L__BB1_16;
$L__BB1_17:
	setp.eq.s32 	%p18, %r14, 0;
	@%p18 bra 	$L__BB1_27;
	and.b32  	%r18, %r13, 7;
	setp.lt.u32 	%p19, %r14, 8;
	@%p19 bra 	$L__BB1_20;
	ld.u64 	%rd80, [%rd101+272];
	ld.u64 	%rd81, [%rd80+272];
	ld.u64 	%rd82, [%rd81+272];
	ld.u64 	%rd83, [%rd82+272];
	ld.u64 	%rd84, [%rd83+272];
	ld.u64 	%rd85, [%rd84+272];
	ld.u64 	%rd86, [%rd85+272];
	ld.u64 	%rd101, [%rd86+272];
$L__BB1_20:
	setp.eq.s32 	%p20, %r18, 0;
	@%p20 bra 	$L__BB1_27;
	and.b32  	%r19, %r13, 3;
	setp.lt.u32 	%p21, %r18, 4;
	@%p21 bra 	$L__BB1_23;
	ld.u64 	%rd88, [%rd101+272];
	ld.u64 	%rd89, [%rd88+272];
	ld.u64 	%rd90, [%rd89+272];
	ld.u64 	%rd101, [%rd90+272];
$L__BB1_23:
	setp.eq.s32 	%p22, %r19, 0;
	@%p22 bra 	$L__BB1_27;
	ld.u64 	%rd101, [%rd101+272];
	setp.eq.s32 	%p23, %r19, 1;
	@%p23 bra 	$L__BB1_27;
	ld.u64 	%rd101, [%rd101+272];
	setp.eq.s32 	%p24, %r19, 2;
	@%p24 bra 	$L__BB1_27;
	ld.u64 	%rd101, [%rd101+272];
$L__BB1_27:
	bar.sync 	0;
	rem.s32 	%r56, %r56, %r55;
	bra.uni 	$L__BB1_2;
$L__BB1_28:
	ret;

}
	// .globl	print_tree
.visible .entry print_tree(
	.param .u32 print_tree_param_0,
	.param .u64 .ptr .align 1 print_tree_param_1,
	.param .u32 print_tree_param_2
)
{
	.reg .pred 	%p<2>;
	.reg .b32 	%r<10>;
	.reg .b64 	%rd<4>;

	ld.param.u64 	%rd1, [print_tree_param_1];
	mov.u32 	%r1, %ctaid.x;
	mov.u32 	%r2, %ntid.x;
	mul.lo.s32 	%r3, %r1, %r2;
	mov.u32 	%r4, %tid.x;
	neg.s32 	%r5, %r4;
	setp.ne.s32 	%p1, %r3, %r5;
	@%p1 bra 	$L__BB2_2;
	mov.u64 	%rd2, $str$1;
	cvta.global.u64 	%rd3, %rd2;
	{ // callseq 11, 0
	.param .b64 param0;
	st.param.b64 	[param0], %rd3;
	.param .b64 param1;
	st.param.b64 	[param1], 0;
	.param .b32 retval0;
	call.uni (retval0), 
	vprintf, 
	(
	param0, 
	param1
	);
	ld.param.b32 	%r6, [retval0];
	} // callseq 11
	{ // callseq 12, 0
	.param .b64 param0;
	st.param.b64 	[param0], %rd1;
	call.uni 
	print_tr, 
	(
	param0
	);
	} // callseq 12
	{ // callseq 13, 0
	.param .b64 param0;
	st.param.b64 	[param0], %rd3;
	.param .b64 param1;
	st.param.b64 	[param1], 0;
	.param .b32 retval0;
	call.uni (retval0), 
	vprintf, 
	(
	param0, 
	param1
	);
	ld.param.b32 	%r8, [retval0];
	} // callseq 13
$L__BB2_2:
	ret;

}
	// .globl	set_root
.visible .entry set_root(
	.param .u64 .ptr .align 1 set_root_param_0,
	.param .u64 .ptr .align 1 set_root_param_1
)
{
	.reg .pred 	%p<2>;
	.reg .b32 	%r<71>;
	.reg .b64 	%rd<5>;

	ld.param.u64 	%rd1, [set_root_param_0];
	ld.param.u64 	%rd2, [set_root_param_1];
	mov.u32 	%r1, %ctaid.x;
	mov.u32 	%r2, %ntid.x;
	mul.lo.s32 	%r3, %r1, %r2;
	mov.u32 	%r4, %tid.x;
	neg.s32 	%r5, %r4;
	setp.ne.s32 	%p1, %r3, %r5;
	@%p1 bra 	$L__BB3_2;
	cvta.to.global.u64 	%rd3, %rd2;
	cvta.to.global.u64 	%rd4, %rd1;
	mov.b32 	%r6, 1;
	st.global.u32 	[%rd4+292], %r6;
	ld.global.u32 	%r7, [%rd3];
	st.global.u32 	[%rd4], %r7;
	ld.global.u32 	%r8, [%rd3+4];
	st.global.u32 	[%rd4+4], %r8;
	ld.global.u32 	%r9, [%rd3+8];
	st.global.u32 	[%rd4+8], %r9;
	ld.global.u32 	%r10, [%rd3+12];
	st.global.u32 	[%rd4+12], %r10;
	ld.global.u32 	%r11, [%rd3+16];
	st.global.u32 	[%rd4+16], %r11;
	ld.global.u32 	%r12, [%rd3+20];
	st.global.u32 	[%rd4+20], %r12;
	ld.global.u32 	%r13, [%rd3+24];
	st.global.u32 	[%rd4+24], %r13;
	ld.global.u32 	%r14, [%rd3+28];
	st.global.u32 	[%rd4+28], %r14;
	ld.global.u32 	%r15, [%rd3+32];
	st.global.u32 	[%rd4+32], %r15;
	ld.global.u32 	%r16, [%rd3+36];
	st.global.u32 	[%rd4+36], %r16;
	ld.global.u32 	%r17, [%rd3+40];
	st.global.u32 	[%rd4+40], %r17;
	ld.global.u32 	%r18, [%rd3+44];
	st.global.u32 	[%rd4+44], %r18;
	ld.global.u32 	%r19, [%rd3+48];
	st.global.u32 	[%rd4+48], %r19;
	ld.global.u32 	%r20, [%rd3+52];
	st.global.u32 	[%rd4+52], %r20;
	ld.global.u32 	%r21, [%rd3+56];
	st.global.u32 	[%rd4+56], %r21;
	ld.global.u32 	%r22, [%rd3+60];
	st.global.u32 	[%rd4+60], %r22;
	ld.global.u32 	%r23, [%rd3+64];
	st.global.u32 	[%rd4+64], %r23;
	ld.global.u32 	%r24, [%rd3+68];
	st.global.u32 	[%rd4+68], %r24;
	ld.global.u32 	%r25, [%rd3+72];
	st.global.u32 	[%rd4+72], %r25;
	ld.global.u32 	%r26, [%rd3+76];
	st.global.u32 	[%rd4+76], %r26;
	ld.global.u32 	%r27, [%rd3+80];
	st.global.u32 	[%rd4+80], %r27;
	ld.global.u32 	%r28, [%rd3+84];
	st.global.u32 	[%rd4+84], %r28;
	ld.global.u32 	%r29, [%rd3+88];
	st.global.u32 	[%rd4+88], %r29;
	ld.global.u32 	%r30, [%rd3+92];
	st.global.u32 	[%rd4+92], %r30;
	ld.global.u32 	%r31, [%rd3+96];
	st.global.u32 	[%rd4+96], %r31;
	ld.global.u32 	%r32, [%rd3+100];
	st.global.u32 	[%rd4+100], %r32;
	ld.global.u32 	%r33, [%rd3+104];
	st.global.u32 	[%rd4+104], %r33;
	ld.global.u32 	%r34, [%rd3+108];
	st.global.u32 	[%rd4+108], %r34;
	ld.global.u32 	%r35, [%rd3+112];
	st.global.u32 	[%rd4+112], %r35;
	ld.global.u32 	%r36, [%rd3+116];
	st.global.u32 	[%rd4+116], %r36;
	ld.global.u32 	%r37, [%rd3+120];
	st.global.u32 	[%rd4+120], %r37;
	ld.global.u32 	%r38, [%rd3+124];
	st.global.u32 	[%rd4+124], %r38;
	ld.global.u32 	%r39, [%rd3+128];
	st.global.u32 	[%rd4+128], %r39;
	ld.global.u32 	%r40, [%rd3+132];
	st.global.u32 	[%rd4+132], %r40;
	ld.global.u32 	%r41, [%rd3+136];
	st.global.u32 	[%rd4+136], %r41;
	ld.global.u32 	%r42, [%rd3+140];
	st.global.u32 	[%rd4+140], %r42;
	ld.global.u32 	%r43, [%rd3+144];
	st.global.u32 	[%rd4+144], %r43;
	ld.global.u32 	%r44, [%rd3+148];
	st.global.u32 	[%rd4+148], %r44;
	ld.global.u32 	%r45, [%rd3+152];
	st.global.u32 	[%rd4+152], %r45;
	ld.global.u32 	%r46, [%rd3+156];
	st.global.u32 	[%rd4+156], %r46;
	ld.global.u32 	%r47, [%rd3+160];
	st.global.u32 	[%rd4+160], %r47;
	ld.global.u32 	%r48, [%rd3+164];
	st.global.u32 	[%rd4+164], %r48;
	ld.global.u32 	%r49, [%rd3+168];
	st.global.u32 	[%rd4+168], %r49;
	ld.global.u32 	%r50, [%rd3+172];
	st.global.u32 	[%rd4+172], %r50;
	ld.global.u32 	%r51, [%rd3+176];
	st.global.u32 	[%rd4+176], %r51;
	ld.global.u32 	%r52, [%rd3+180];
	st.global.u32 	[%rd4+180], %r52;
	ld.global.u32 	%r53, [%rd3+184];
	st.global.u32 	[%rd4+184], %r53;
	ld.global.u32 	%r54, [%rd3+188];
	st.global.u32 	[%rd4+188], %r54;
	ld.global.u32 	%r55, [%rd3+192];
	st.global.u32 	[%rd4+192], %r55;
	ld.global.u32 	%r56, [%rd3+196];
	st.global.u32 	[%rd4+196], %r56;
	ld.global.u32 	%r57, [%rd3+200];
	st.global.u32 	[%rd4+200], %r57;
	ld.global.u32 	%r58, [%rd3+204];
	st.global.u32 	[%rd4+204], %r58;
	ld.global.u32 	%r59, [%rd3+208];
	st.global.u32 	[%rd4+208], %r59;
	ld.global.u32 	%r60, [%rd3+212];
	st.global.u32 	[%rd4+212], %r60;
	ld.global.u32 	%r61, [%rd3+216];
	st.global.u32 	[%rd4+216], %r61;
	ld.global.u32 	%r62, [%rd3+220];
	st.global.u32 	[%rd4+220], %r62;
	ld.global.u32 	%r63, [%rd3+224];
	st.global.u32 	[%rd4+224], %r63;
	ld.global.u32 	%r64, [%rd3+228];
	st.global.u32 	[%rd4+228], %r64;
	ld.global.u32 	%r65, [%rd3+232];
	st.global.u32 	[%rd4+232], %r65;
	ld.global.u32 	%r66, [%rd3+236];
	st.global.u32 	[%rd4+236], %r66;
	ld.global.u32 	%r67, [%rd3+240];
	st.global.u32 	[%rd4+240], %r67;
	ld.global.u32 	%r68, [%rd3+244];
	st.global.u32 	[%rd4+244], %r68;
	ld.global.u32 	%r69, [%rd3+248];
	st.global.u32 	[%rd4+248], %r69;
	ld.global.u32 	%r70, [%rd3+252];
	st.global.u32 	[%rd4+252], %r70;
$L__BB3_2:
	ret;

}


// ===== COMPILED SASS (sm_100) =====

	.target	sm_100

	.elftype	@"ET_EXEC"


//--------------------- .note.nv.tkinfo           --------------------------
	.section	.note.nv.tkinfo,"",@"SHT_NOTE"
	.sectionflags	@"SHF_NOTE_NV_TKINFO"
	.tkinfo
        /*0018*/ 	.word	0x00000002
        /*0030*/ 	.string	""
        /*0030*/ 	.string	"ptxas"
        /*0030*/ 	.string	"Cuda compilation tools, release 13.0, V13.0.88"
        /*0030*/ 	.string	"Build cuda_13.0.r13.0/compiler.36424714_0"
        /*0030*/ 	.string	"-arch sm_100 -m 64 "



//--------------------- .note.nv.cuinfo           --------------------------
	.section	.note.nv.cuinfo,"",@"SHT_NOTE"
	.sectionflags	@"SHF_NOTE_NV_CUINFO"
        /*0018*/ 	.short	0x0002
        /*001a*/ 	.short	0x0064
        /*001c*/ 	.short	0x0082
	.zero		2


//--------------------- .nv.info                  --------------------------
	.section	.nv.info,"",@"SHT_CUDA_INFO"
	.align	4


	//----- nvinfo : EIATTR_REGCOUNT
	.align		4
        /*0000*/ 	.byte	0x04, 0x2f
        /*0002*/ 	.short	(.L_3 - .L_2)
	.align		4
.L_2:
        /*0004*/ 	.word	index@(create_tree)
        /*0008*/ 	.word	0x00000020


	//----- nvinfo : EIATTR_FRAME_SIZE
	.align		4
.L_3:
        /*000c*/ 	.byte	0x04, 0x11
        /*000e*/ 	.short	(.L_5 - .L_4)
	.align		4
.L_4:
        /*0010*/ 	.word	index@(create_tree)
        /*0014*/ 	.word	0x00000000


	//----- nvinfo : EIATTR_REGCOUNT
	.align		4
.L_5:
        /*0018*/ 	.byte	0x04, 0x2f
        /*001a*/ 	.short	(.L_7 - .L_6)
	.align		4
.L_6:
        /*001c*/ 	.word	index@(print_tree)
        /*0020*/ 	.word	0x0000001a


	//----- nvinfo : EIATTR_FRAME_SIZE
	.align		4
.L_7:
        /*0024*/ 	.byte	0x04, 0x11
        /*0026*/ 	.short	(.L_9 - .L_8)
	.align		4
.L_8:
        /*0028*/ 	.word	index@($print_tree$print_tr)
        /*002c*/ 	.word	0x00000000


	//----- nvinfo : EIATTR_FRAME_SIZE
	.align		4
.L_9:
        /*0030*/ 	.byte	0x04, 0x11
        /*0032*/ 	.short	(.L_11 - .L_10)
	.align		4
.L_10:
        /*0034*/ 	.word	index@(print_tree)
        /*0038*/ 	.word	0x00000000


	//----- nvinfo : EIATTR_REGCOUNT
	.align		4
.L_11:
        /*003c*/ 	.byte	0x04, 0x2f
        /*003e*/ 	.short	(.L_13 - .L_12)
	.align		4
.L_12:
        /*0040*/ 	.word	index@(set_root)
        /*0044*/ 	.word	0x00000014


	//----- nvinfo : EIATTR_FRAME_SIZE
	.align		4
.L_13:
        /*0048*/ 	.byte	0x04, 0x11
        /*004a*/ 	.short	(.L_15 - .L_14)
	.align		4
.L_14:
        /*004c*/ 	.word	index@(set_root)
        /*0050*/ 	.word	0x00000000


	//----- nvinfo : EIATTR_MIN_STACK_SIZE
	.align		4
.L_15:
        /*0054*/ 	.byte	0x04, 0x12
        /*0056*/ 	.short	(.L_17 - .L_16)
	.align		4
.L_16:
        /*0058*/ 	.word	index@(set_root)
        /*005c*/ 	.word	0x00000000


	//----- nvinfo : EIATTR_MIN_STACK_SIZE
	.align		4
.L_17:
        /*0060*/ 	.byte	0x04, 0x12
        /*0062*/ 	.short	(.L_19 - .L_18)
	.align		4
.L_18:
        /*0064*/ 	.word	index@(print_tree)
        /*0068*/ 	.word	0x00000000


	//----- nvinfo : EIATTR_MIN_STACK_SIZE
	.align		4
.L_19:
        /*006c*/ 	.byte	0x04, 0x12
        /*006e*/ 	.short	(.L_21 - .L_20)
	.align		4
.L_20:
        /*0070*/ 	.word	index@(create_tree)
        /*0074*/ 	.word	0x00000000
.L_21:


//--------------------- .nv.compat                --------------------------
	.section	.nv.compat,"",@"SHT_CUDA_COMPAT_INFO"
	.align	4
        /*0000*/ 	.byte	0x02, 0x09, 0x00, 0x00, 0x02, 0x02, 0x01, 0x00, 0x02, 0x05, 0x05, 0x00, 0x03, 0x07, 0x01, 0x01
        /*0010*/ 	.byte	0x02, 0x03, 0x00, 0x00, 0x02, 0x06, 0x01, 0x00, 0x04, 0x0b, 0x08, 0x00, 0x09, 0x00, 0x00, 0x00
        /*0020*/ 	.byte	0x00, 0x00, 0x00, 0x00


//--------------------- .nv.info.set_root         --------------------------
	.section	.nv.info.set_root,"",@"SHT_CUDA_INFO"
	.sectionflags	@""
	.align	4


	//----- nvinfo : EIATTR_CUDA_API_VERSION
	.align		4
        /*0000*/ 	.byte	0x04, 0x37
        /*0002*/ 	.short	(.L_23 - .L_22)
.L_22:
        /*0004*/ 	.word	0x00000082


	//----- nvinfo : EIATTR_KPARAM_INFO
	.align		4
.L_23:
        /*0008*/ 	.byte	0x04, 0x17
        /*000a*/ 	.short	(.L_25 - .L_24)
.L_24:
        /*000c*/ 	.word	0x00000000
        /*0010*/ 	.short	0x0001
        /*0012*/ 	.short	0x0008
        /*0014*/ 	.byte	0x00, 0xf5, 0x21, 0x00


	//----- nvinfo : EIATTR_KPARAM_INFO
	.align		4
.L_25:
        /*0018*/ 	.byte	0x04, 0x17
        /*001a*/ 	.short	(.L_27 - .L_26)
.L_26:
        /*001c*/ 	.word	0x00000000
        /*0020*/ 	.short	0x0000
        /*0022*/ 	.short	0x0000
        /*0024*/ 	.byte	0x00, 0xf5, 0x21, 0x00


	//----- nvinfo : EIATTR_SPARSE_MMA_MASK
	.align		4
.L_27:
        /*0028*/ 	.byte	0x03, 0x50
        /*002a*/ 	.short	0x0000


	//----- nvinfo : EIATTR_MAXREG_COUNT
	.align		4
        /*002c*/ 	.byte	0x03, 0x1b
        /*002e*/ 	.short	0x00ff


	//----- nvinfo : EIATTR_MERCURY_ISA_VERSION
	.align		4
        /*0030*/ 	.byte	0x03, 0x5f
        /*0032*/ 	.short	0x0101


	//----- nvinfo : EIATTR_VRC_CTA_INIT_COUNT
	.align		4
        /*0034*/ 	.byte	0x02, 0x4a
	.zero		1
	.zero		1


	//----- nvinfo : EIATTR_EXIT_INSTR_OFFSETS
	.align		4
        /*0038*/ 	.byte	0x04, 0x1c
        /*003a*/ 	.short	(.L_29 - .L_28)


	//   ....[0]....
.L_28:
        /*003c*/ 	.word	0x00000070


	//   ....[1]....
        /*0040*/ 	.word	0x000008d0


	//----- nvinfo : EIATTR_CBANK_PARAM_SIZE
	.align		4
.L_29:
        /*0044*/ 	.byte	0x03, 0x19
        /*0046*/ 	.short	0x0010


	//----- nvinfo : EIATTR_PARAM_CBANK
	.align		4
        /*0048*/ 	.byte	0x04, 0x0a
        /*004a*/ 	.short	(.L_31 - .L_30)
	.align		4
.L_30:
        /*004c*/ 	.word	index@(.nv.constant0.set_root)
        /*0050*/ 	.short	0x0380
        /*0052*/ 	.short	0x0010


	//----- nvinfo : EIATTR_SW_WAR
	.align		4
.L_31:
        /*0054*/ 	.byte	0x04, 0x36
        /*0056*/ 	.short	(.L_33 - .L_32)
.L_32:
        /*0058*/ 	.word	0x00000008
.L_33:


//--------------------- .nv.info.print_tree       --------------------------
	.section	.nv.info.print_tree,"",@"SHT_CUDA_INFO"
	.sectionflags	@""
	.align	4


	//----- nvinfo : EIATTR_CUDA_API_VERSION
	.align		4
        /*0000*/ 	.byte	0x04, 0x37
        /*0002*/ 	.short	(.L_35 - .L_34)
.L_34:
        /*0004*/ 	.word	0x00000082


	//----- nvinfo : EIATTR_KPARAM_INFO
	.align		4
.L_35:
        /*0008*/ 	.byte	0x04, 0x17
        /*000a*/ 	.short	(.L_37 - .L_36)
.L_36:
        /*000c*/ 	.word	0x00000000
        /*0010*/ 	.short	0x0002
        /*0012*/ 	.short	0x0010
        /*0014*/ 	.byte	0x00, 0xf0, 0x11, 0x00


	//----- nvinfo : EIATTR_KPARAM_INFO
	.align		4
.L_37:
        /*0018*/ 	.byte	0x04, 0x17
        /*001a*/ 	.short	(.L_39 - .L_38)
.L_38:
        /*001c*/ 	.word	0x00000000
        /*0020*/ 	.short	0x0001
        /*0022*/ 	.short	0x0008
        /*0024*/ 	.byte	0x00, 0xf5, 0x21, 0x00


	//----- nvinfo : EIATTR_KPARAM_INFO
	.align		4
.L_39:
        /*0028*/ 	.byte	0x04, 0x17
        /*002a*/ 	.short	(.L_41 - .L_40)
.L_40:
        /*002c*/ 	.word	0x00000000
        /*0030*/ 	.short	0x0000
        /*0032*/ 	.short	0x0000
        /*0034*/ 	.byte	0x00, 0xf0, 0x11, 0x00


	//----- nvinfo : EIATTR_SPARSE_MMA_MASK
	.align		4
.L_41:
        /*0038*/ 	.byte	0x03, 0x50
        /*003a*/ 	.short	0x0000


	//----- nvinfo : EIATTR_MAXREG_COUNT
	.align		4
        /*003c*/ 	.byte	0x03, 0x1b
        /*003e*/ 	.short	0x00ff


	//----- nvinfo : EIATTR_EXTERNS
	.align		4
        /*0040*/ 	.byte	0x04, 0x0f
        /*0042*/ 	.short	(.L_43 - .L_42)


	//   ....[0]....
	.align		4
.L_42:
        /*0044*/ 	.word	index@(vprintf)


	//----- nvinfo : EIATTR_MERCURY_ISA_VERSION
	.align		4
.L_43:
        /*0048*/ 	.byte	0x03, 0x5f
        /*004a*/ 	.short	0x0101


	//----- nvinfo : EIATTR_VRC_CTA_INIT_COUNT
	.align		4
        /*004c*/ 	.byte	0x02, 0x4a
	.zero		1
	.zero		1


	//----- nvinfo : EIATTR_SYSCALL_OFFSETS
	.align		4
        /*0050*/ 	.byte	0x04, 0x46
        /*0052*/ 	.short	(.L_45 - .L_44)


	//   ....[0]....
.L_44:
        /*0054*/ 	.word	0x000000f0


	//   ....[1]....
        /*0058*/ 	.word	0x000001c0


	//   ....[2]....
        /*005c*/ 	.word	0x000004c0


	//----- nvinfo : EIATTR_EXIT_INSTR_OFFSETS
	.align		4
.L_45:
        /*0060*/ 	.byte	0x04, 0x1c
        /*0062*/ 	.short	(.L_47 - .L_46)


	//   ....[0]....
.L_46:
        /*0064*/ 	.word	0x00000070


	//   ....[1]....
        /*0068*/ 	.word	0x000001d0


	//----- nvinfo : EIATTR_CRS_STACK_SIZE
	.align		4
.L_47:
        /*006c*/ 	.byte	0x04, 0x1e
        /*006e*/ 	.short	(.L_49 - .L_48)
.L_48:
        /*0070*/ 	.word	0x00000000


	//----- nvinfo : EIATTR_CBANK_PARAM_SIZE
	.align		4
.L_49:
        /*0074*/ 	.byte	0x03, 0x19
        /*0076*/ 	.short	0x0014


	//----- nvinfo : EIATTR_PARAM_CBANK
	.align		4
        /*0078*/ 	.byte	0x04, 0x0a
        /*007a*/ 	.short	(.L_51 - .L_50)
	.align		4
.L_50:
        /*007c*/ 	.word	index@(.nv.constant0.print_tree)
        /*0080*/ 	.short	0x0380
        /*0082*/ 	.short	0x0014


	//----- nvinfo : EIATTR_SW_WAR
	.align		4
.L_51:
        /*0084*/ 	.byte	0x04, 0x36
        /*0086*/ 	.short	(.L_53 - .L_52)
.L_52:
        /*0088*/ 	.word	0x00000008
.L_53:


//--------------------- .nv.info.create_tree      --------------------------
	.section	.nv.info.create_tree,"",@"SHT_CUDA_INFO"
	.sectionflags	@""
	.align	4


	//----- nvinfo : EIATTR_CUDA_API_VERSION
	.align		4
        /*0000*/ 	.byte	0x04, 0x37
        /*0002*/ 	.short	(.L_55 - .L_54)
.L_54:
        /*0004*/ 	.word	0x00000082


	//----- nvinfo : EIATTR_KPARAM_INFO
	.align		4
.L_55:
        /*0008*/ 	.byte	0x04, 0x17
        /*000a*/ 	.short	(.L_57 - .L_56)
.L_56:
        /*000c*/ 	.word	0x00000000
        /*0010*/ 	.short	0x0002
        /*0012*/ 	.short	0x0010
        /*0014*/ 	.byte	0x00, 0xf0, 0x11, 0x00


	//----- nvinfo : EIATTR_KPARAM_INFO
	.align		4
.L_57:
        /*0018*/ 	.byte	0x04, 0x17
        /*001a*/ 	.short	(.L_59 - .L_58)
.L_58:
        /*001c*/ 	.word	0x00000000
        /*0020*/ 	.short	0x0001
        /*0022*/ 	.short	0x0008
        /*0024*/ 	.byte	0x00, 0xf5, 0x21, 0x00


	//----- nvinfo : EIATTR_KPARAM_INFO
	.align		4
.L_59:
        /*0028*/ 	.byte	0x04, 0x17
        /*002a*/ 	.short	(.L_61 - .L_60)
.L_60:
        /*002c*/ 	.word	0x00000000
        /*0030*/ 	.short	0x0000
        /*0032*/ 	.short	0x0000
        /*0034*/ 	.byte	0x00, 0xf0, 0x11, 0x00


	//----- nvinfo : EIATTR_SPARSE_MMA_MASK
	.align		4
.L_61:
        /*0038*/ 	.byte	0x03, 0x50
        /*003a*/ 	.short	0x0000


	//----- nvinfo : EIATTR_MAXREG_COUNT
	.align		4
        /*003c*/ 	.byte	0x03, 0x1b
        /*003e*/ 	.short	0x00ff


	//----- nvinfo : EIATTR_NUM_BARRIERS
	.align		4
        /*0040*/ 	.byte	0x02, 0x4c
        /*0042*/ 	.byte	0x01
	.zero		1


	//----- nvinfo : EIATTR_EXTERNS
	.align		4
        /*0044*/ 	.byte	0x04, 0x0f
        /*0046*/ 	.short	(.L_63 - .L_62)


	//   ....[0]....
	.align		4
.L_62:
        /*0048*/ 	.word	index@(malloc)


	//----- nvinfo : EIATTR_MERCURY_ISA_VERSION
	.align		4
.L_63:
        /*004c*/ 	.byte	0x03, 0x5f
        /*004e*/ 	.short	0x0101


	//----- nvinfo : EIATTR_VRC_CTA_INIT_COUNT
	.align		4
        /*0050*/ 	.byte	0x02, 0x4a
	.zero		1
	.zero		1


	//----- nvinfo : EIATTR_SYSCALL_OFFSETS
	.align		4
        /*0054*/ 	.byte	0x04, 0x46
        /*0056*/ 	.short	(.L_65 - .L_64)


	//   ....[0]....
.L_64:
        /*0058*/ 	.word	0x00000270


	//   ....[1]....
        /*005c*/ 	.word	0x000003e0


	//   ....[2]....
        /*0060*/ 	.word	0x00000500


	//   ....[3]....
        /*0064*/ 	.word	0x00000620


	//   ....[4]....
        /*0068*/ 	.word	0x00000740


	//   ....[5]....
        /*006c*/ 	.word	0x000008b0


	//   ....[6]....
        /*0070*/ 	.word	0x000009d0


	//   ....[7]....
        /*0074*/ 	.word	0x00000af0


	//----- nvinfo : EIATTR_EXIT_INSTR_OFFSETS
	.align		4
.L_65:
        /*0078*/ 	.byte	0x04, 0x1c
        /*007a*/ 	.short	(.L_67 - .L_66)


	//   ....[0]....
.L_66:
        /*007c*/ 	.word	0x000000a0


	//   ....[1]....
        /*0080*/ 	.word	0x00000be0


	//   ....[2]....
        /*0084*/ 	.word	0x00000f30


	//----- nvinfo : EIATTR_CRS_STACK_SIZE
	.align		4
.L_67:
        /*0088*/ 	.byte	0x04, 0x1e
        /*008a*/ 	.short	(.L_69 - .L_68)
.L_68:
        /*008c*/ 	.word	0x00000000


	//----- nvinfo : EIATTR_CBANK_PARAM_SIZE
	.align		4
.L_69:
        /*0090*/ 	.byte	0x03, 0x19
        /*0092*/ 	.short	0x0014


	//----- nvinfo : EIATTR_PARAM_CBANK
	.align		4
        /*0094*/ 	.byte	0x04, 0x0a
        /*0096*/ 	.short	(.L_71 - .L_70)
	.align		4
.L_70:
        /*0098*/ 	.word	index@(.nv.constant0.create_tree)
        /*009c*/ 	.short	0x0380
        /*009e*/ 	.short	0x0014


	//----- nvinfo : EIATTR_SW_WAR
	.align		4
.L_71:
        /*00a0*/ 	.byte	0x04, 0x36
        /*00a2*/ 	.short	(.L_73 - .L_72)
.L_72:
        /*00a4*/ 	.word	0x00000008
.L_73:


//--------------------- .nv.callgraph             --------------------------
	.section	.nv.callgraph,"",@"SHT_CUDA_CALLGRAPH"
	.align	4
	.sectionentsize	8
	.align		4
        /*0000*/ 	.word	0x00000000
	.align		4
        /*0004*/ 	.word	0xffffffff
	.align		4
        /*0008*/ 	.word	index@(print_tree)
	.align		4
        /*000c*/ 	.word	index@(vprintf)
	.align		4
        /*0010*/ 	.word	index@(create_tree)
	.align		4
        /*0014*/ 	.word	index@(malloc)
	.align		4
        /*0018*/ 	.word	0x00000000
	.align		4
        /*001c*/ 	.word	0xfffffffe
	.align		4
        /*0020*/ 	.word	0x00000000
	.align		4
        /*0024*/ 	.word	0xfffffffd
	.align		4
        /*0028*/ 	.word	0x00000000
	.align		4
        /*002c*/ 	.word	0xfffffffc


//--------------------- .nv.constant4             --------------------------
	.section	.nv.constant4,"a",@progbits
	.align	8
	.align		8
.nv.constant4:
        /*0000*/ 	.dword	$str
	.align		8
        /*0008*/ 	.dword	$str$1
	.align		8
        /*0010*/ 	.dword	vprintf
	.align		8
        /*0018*/ 	.dword	malloc


//--------------------- .text.set_root            --------------------------
	.section	.text.set_root,"ax",@progbits
	.align	128
        .global         set_root
        .type           set_root,@function
        .size           set_root,(.L_x_30 - set_root)
        .other          set_root,@"STO_CUDA_ENTRY STV_DEFAULT"
set_root:
.text.set_root:
[----:B------:R-:W-:Y:S01]  /*0000*/  LDC R1, c[0x0][0x37c] ;  /* 0x0000df00ff017b82 */ /* 0x000fe20000000800 */
[----:B------:R-:W0:Y:S07]  /*0010*/  S2R R0, SR_TID.X ;  /* 0x0000000000007919 */ /* 0x000e2e0000002100 */
[----:B------:R-:W1:Y:S01]  /*0020*/  S2UR UR4, SR_CTAID.X ;  /* 0x00000000000479c3 */ /* 0x000e620000002500 */
[----:B------:R-:W1:Y:S02]  /*0030*/  LDCU UR5, c[0x0][0x360] ;  /* 0x00006c00ff0577ac */ /* 0x000e640008000800 */
[----:B-1----:R-:W-:Y:S01]  /*0040*/  UIMAD UR4, UR4, UR5, URZ ;  /* 0x00000005040472a4 */ /* 0x002fe2000f8e02ff */
[----:B0-----:R-:W-:-:S05]  /*0050*/  IMAD.MOV R0, RZ, RZ, -R0 ;  /* 0x000000ffff007224 */ /* 0x001fca00078e0a00 */
[----:B------:R-:W-:-:S13]  /*0060*/  ISETP.NE.AND P0, PT, R0, UR4, PT ;  /* 0x0000000400007c0c */ /* 0x000fda000bf05270 */
[----:B------:R-:W-:Y:S05]  /*0070*/  @P0 EXIT ;  /* 0x000000000000094d */ /* 0x000fea0003800000 */
[----:B------:R-:W0:Y:S01]  /*0080*/  LDC.64 R2, c[0x0][0x380] ;  /* 0x0000e000ff027b82 */ /* 0x000e220000000a00 */
[----:B------:R-:W0:Y:S01]  /*0090*/  LDCU.64 UR4, c[0x0][0x358] ;  /* 0x00006b00ff0477ac */ /* 0x000e220008000a00 */
[----:B------:R-:W-:-:S06]  /*00a0*/  HFMA2 R17, -RZ, RZ, 0, 5.9604644775390625e-08 ;  /* 0x00000001ff117431 */ /* 0x000fcc00000001ff */
[----:B------:R-:W1:Y:S01]  /*00b0*/  LDC.64 R4, c[0x0][0x388] ;  /* 0x0000e200ff047b82 */ /* 0x000e620000000a00 */
[----:B0-----:R0:W-:Y:S04]  /*00c0*/  STG.E desc[UR4][R2.64+0x124], R17 ;  /* 0x0001241102007986 */ /* 0x0011e8000c101904 */
[----:B-1----:R-:W2:Y:S04]  /*00d0*/  LDG.E R7, desc[UR4][R4.64] ;  /* 0x0000000404077981 */ /* 0x002ea8000c1e1900 */
[----:B--2---:R1:W-:Y:S04]  /*00e0*/  STG.E desc[UR4][R2.64], R7 ;  /* 0x0000000702007986 */ /* 0x0043e8000c101904 */
[----:B------:R-:W2:Y:S04]  /*00f0*/  LDG.E R9, desc[UR4][R4.64+0x4] ;  /* 0x0000040404097981 */ /* 0x000ea8000c1e1900 */
[----:B--2---:R2:W-:Y:S04]  /*0100*/  STG.E desc[UR4][R2.64+0x4], R9 ;  /* 0x0000040902007986 */ /* 0x0045e8000c101904 */
[----:B------:R-:W3:Y:S04]  /*0110*/  LDG.E R11, desc[UR4][R4.64+0x8] ;  /* 0x00000804040b7981 */ /* 0x000ee8000c1e1900 */
[----:B---3--:R3:W-:Y:S04]  /*0120*/  STG.E desc[UR4][R2.64+0x8], R11 ;  /* 0x0000080b02007986 */ /* 0x0087e8000c101904 */
[----:B------:R-:W4:Y:S04]  /*0130*/  LDG.E R13, desc[UR4][R4.64+0xc] ;  /* 0x00000c04040d7981 */ /* 0x000f28000c1e1900 */
[----:B----4-:R4:W-:Y:S04]  /*0140*/  STG.E desc[UR4][R2.64+0xc], R13 ;  /* 0x00000c0d02007986 */ /* 0x0109e8000c101904 */
[----:B------:R-:W5:Y:S04]  /*0150*/  LDG.E R15, desc[UR4][R4.64+0x10] ;  /* 0x00001004040f7981 */ /* 0x000f68000c1e1900 */
[----:B-----5:R5:W-:Y:S04]  /*0160*/  STG.E desc[UR4][R2.64+0x10], R15 ;  /* 0x0000100f02007986 */ /* 0x020be8000c101904 */
[----:B0-----:R-:W2:Y:S04]  /*0170*/  LDG.E R17, desc[UR4][R4.64+0x14] ;  /* 0x0000140404117981 */ /* 0x001ea8000c1e1900 */
[----:B--2---:R0:W-:Y:S04]  /*0180*/  STG.E desc[UR4][R2.64+0x14], R17 ;  /* 0x0000141102007986 */ /* 0x0041e8000c101904 */
[----:B-1----:R-:W2:Y:S04]  /*0190*/  LDG.E R7, desc[UR4][R4.64+0x18] ;  /* 0x0000180404077981 */ /* 0x002ea8000c1e1900 */
[----:B--2---:R1:W-:Y:S04]  /*01a0*/  STG.E desc[UR4][R2.64+0x18], R7 ;  /* 0x0000180702007986 */ /* 0x0043e8000c101904 */
[----:B------:R-:W2:Y:S04]  /*01b0*/  LDG.E R9, desc[UR4][R4.64+0x1c] ;  /* 0x00001c0404097981 */ /* 0x000ea8000c1e1900 */
[----:B--2---:R2:W-:Y:S04]  /*01c0*/  STG.E desc[UR4][R2.64+0x1c], R9 ;  /* 0x00001c0902007986 */ /* 0x0045e8000c101904 */
[----:B---3--:R-:W3:Y:S04]  /*01d0*/  LDG.E R11, desc[UR4][R4.64+0x20] ;  /* 0x00002004040b7981 */ /* 0x008ee8000c1e1900 */
[----:B---3--:R3:W-:Y:S04]  /*01e0*/  STG.E desc[UR4][R2.64+0x20], R11 ;  /* 0x0000200b02007986 */ /* 0x0087e8000c101904 */
[----:B----4-:R-:W4:Y:S04]  /*01f0*/  LDG.E R13, desc[UR4][R4.64+0x24] ;  /* 0x00002404040d7981 */ /* 0x010f28000c1e1900 */
[----:B----4-:R4:W-:Y:S04]  /*0200*/  STG.E desc[UR4][R2.64+0x24], R13 ;  /* 0x0000240d02007986 */ /* 0x0109e8000c101904 */
[----:B-----5:R-:W5:Y:S04]  /*0210*/  LDG.E R15, desc[UR4][R4.64+0x28] ;  /* 0x00002804040f7981 */ /* 0x020f68000c1e1900 */
        /* <DEDUP_REMOVED lines=96> */
[----:B-----5:R-:W-:Y:S04]  /*0820*/  STG.E desc[UR4][R2.64+0xe8], R15 ;  /* 0x0000e80f02007986 */ /* 0x020fe8000c101904 */
[----:B0-----:R-:W5:Y:S04]  /*0830*/  LDG.E R17, desc[UR4][R4.64+0xec] ;  /* 0x0000ec0404117981 */ /* 0x001f68000c1e1900 */
[----:B-----5:R-:W-:Y:S04]  /*0840*/  STG.E desc[UR4][R2.64+0xec], R17 ;  /* 0x0000ec1102007986 */ /* 0x020fe8000c101904 */
[----:B-1----:R-:W5:Y:S04]  /*0850*/  LDG.E R7, desc[UR4][R4.64+0xf0] ;  /* 0x0000f00404077981 */ /* 0x002f68000c1e1900 */
[----:B-----5:R-:W-:Y:S04]  /*0860*/  STG.E desc[UR4][R2.64+0xf0], R7 ;  /* 0x0000f00702007986 */ /* 0x020fe8000c101904 */
[----:B--2---:R-:W2:Y:S04]  /*0870*/  LDG.E R9, desc[UR4][R4.64+0xf4] ;  /* 0x0000f40404097981 */ /* 0x004ea8000c1e1900 */
[----:B--2---:R-:W-:Y:S04]  /*0880*/  STG.E desc[UR4][R2.64+0xf4], R9 ;  /* 0x0000f40902007986 */ /* 0x004fe8000c101904 */
[----:B---3--:R-:W2:Y:S04]  /*0890*/  LDG.E R11, desc[UR4][R4.64+0xf8] ;  /* 0x0000f804040b7981 */ /* 0x008ea8000c1e1900 */
[----:B--2---:R-:W-:Y:S04]  /*08a0*/  STG.E desc[UR4][R2.64+0xf8], R11 ;  /* 0x0000f80b02007986 */ /* 0x004fe8000c101904 */
[----:B----4-:R-:W2:Y:S04]  /*08b0*/  LDG.E R13, desc[UR4][R4.64+0xfc] ;  /* 0x0000fc04040d7981 */ /* 0x010ea8000c1e1900 */
[----:B--2---:R-:W-:Y:S01]  /*08c0*/  STG.E desc[UR4][R2.64+0xfc], R13 ;  /* 0x0000fc0d02007986 */ /* 0x004fe2000c101904 */
[----:B------:R-:W-:Y:S05]  /*08d0*/  EXIT ;  /* 0x000000000000794d */ /* 0x000fea0003800000 */
.L_x_0:
[----:B------:R-:W-:-:S00]  /*08e0*/  BRA `(.L_x_0) ;  /* 0xfffffffc00fc7947 */ /* 0x000fc0000383ffff */
[----:B------:R-:W-:-:S00]  /*08f0*/  NOP ;  /* 0x0000000000007918 */ /* 0x000fc00000000000 */
        /* <DEDUP_REMOVED lines=8> */
.L_x_30:


//--------------------- .text.print_tree          --------------------------
	.section	.text.print_tree,"ax",@progbits
	.align	128
        .global         print_tree
        .type           print_tree,@function
        .size           print_tree,(.L_x_29 - print_tree)
        .other          print_tree,@"STO_CUDA_ENTRY STV_DEFAULT"
print_tree:
.text.print_tree:
[----:B------:R-:W0:Y:S01]  /*0000*/  LDC R1, c[0x0][0x37c] ;  /* 0x0000df00ff017b82 */ /* 0x000e220000000800 */
[----:B------:R-:W1:Y:S07]  /*0010*/  S2R R0, SR_TID.X ;  /* 0x0000000000007919 */ /* 0x000e6e0000002100 */
[----:B------:R-:W2:Y:S01]  /*0020*/  S2UR UR4, SR_CTAID.X ;  /* 0x00000000000479c3 */ /* 0x000ea20000002500 */
[----:B------:R-:W2:Y:S02]  /*0030*/  LDCU UR5, c[0x0][0x360] ;  /* 0x00006c00ff0577ac */ /* 0x000ea40008000800 */
[----:B--2---:R-:W-:Y:S01]  /*0040*/  UIMAD UR4, UR4, UR5, URZ ;  /* 0x00000005040472a4 */ /* 0x004fe2000f8e02ff */
[----:B-1----:R-:W-:-:S05]  /*0050*/  IMAD.MOV R0, RZ, RZ, -R0 ;  /* 0x000000ffff007224 */ /* 0x002fca00078e0a00 */
[----:B------:R-:W-:-:S13]  /*0060*/  ISETP.NE.AND P0, PT, R0, UR4, PT ;  /* 0x0000000400007c0c */ /* 0x000fda000bf05270 */
[----:B0-----:R-:W-:Y:S05]  /*0070*/  @P0 EXIT ;  /* 0x000000000000094d */ /* 0x001fea0003800000 */
[----:B------:R-:W-:Y:S01]  /*0080*/  MOV R2, 0x10 ;  /* 0x0000001000027802 */ /* 0x000fe20000000f00 */
[----:B------:R-:W0:Y:S01]  /*0090*/  LDCU.64 UR4, c[0x4][0x8] ;  /* 0x01000100ff0477ac */ /* 0x000e220008000a00 */
[----:B------:R-:W-:Y:S02]  /*00a0*/  CS2R R6, SRZ ;  /* 0x0000000000067805 */ /* 0x000fe4000001ff00 */
[----:B------:R1:W2:Y:S01]  /*00b0*/  LDC.64 R8, c[0x4][R2] ;  /* 0x0100000002087b82 */ /* 0x0002a20000000a00 */
[----:B0-----:R-:W-:Y:S02]  /*00c0*/  IMAD.U32 R4, RZ, RZ, UR4 ;  /* 0x00000004ff047e24 */ /* 0x001fe4000f8e00ff */
[----:B-1----:R-:W-:-:S07]  /*00d0*/  IMAD.U32 R5, RZ, RZ, UR5 ;  /* 0x00000005ff057e24 */ /* 0x002fce000f8e00ff */
[----:B------:R-:W-:-:S07]  /*00e0*/  LEPC R20, `(.L_x_1) ;  /* 0x000000001014794e */ /* 0x000fce0000000000 */
[----:B--2---:R-:W-:Y:S05]  /*00f0*/  CALL.ABS.NOINC R8 ;  /* 0x0000000008007343 */ /* 0x004fea0003c00000 */
.L_x_1:
[----:B------:R-:W0:Y:S01]  /*0100*/  LDCU.64 UR4, c[0x0][0x388] ;  /* 0x00007100ff0477ac */ /* 0x000e220008000a00 */
[----:B------:R-:W-:Y:S01]  /*0110*/  MOV R20, 0x160 ;  /* 0x0000016000147802 */ /* 0x000fe20000000f00 */
[----:B------:R-:W-:Y:S02]  /*0120*/  IMAD.MOV.U32 R21, RZ, RZ, 0x0 ;  /* 0x00000000ff157424 */ /* 0x000fe400078e00ff */
[----:B0-----:R-:W-:Y:S02]  /*0130*/  IMAD.U32 R4, RZ, RZ, UR4 ;  /* 0x00000004ff047e24 */ /* 0x001fe4000f8e00ff */
[----:B------:R-:W-:-:S07]  /*0140*/  IMAD.U32 R5, RZ, RZ, UR5 ;  /* 0x00000005ff057e24 */ /* 0x000fce000f8e00ff */
[----:B------:R-:W-:Y:S05]  /*0150*/  CALL.REL.NOINC `($print_tree$print_tr) ;  /* 0x0000000000207944 */ /* 0x000fea0003c00000 */
[----:B------:R-:W0:Y:S01]  /*0160*/  LDC.64 R2, c[0x4][R2] ;  /* 0x0100000002027b82 */ /* 0x000e220000000a00 */
[----:B------:R-:W1:Y:S01]  /*0170*/  LDCU.64 UR4, c[0x4][0x8] ;  /* 0x01000100ff0477ac */ /* 0x000e620008000a00 */
[----:B------:R-:W-:Y:S01]  /*0180*/  CS2R R6, SRZ ;  /* 0x0000000000067805 */ /* 0x000fe2000001ff00 */
[----:B-1----:R-:W-:Y:S02]  /*0190*/  IMAD.U32 R4, RZ, RZ, UR4 ;  /* 0x00000004ff047e24 */ /* 0x002fe4000f8e00ff */
[----:B------:R-:W-:-:S07]  /*01a0*/  IMAD.U32 R5, RZ, RZ, UR5 ;  /* 0x00000005ff057e24 */ /* 0x000fce000f8e00ff */
[----:B------:R-:W-:-:S07]  /*01b0*/  LEPC R20, `(.L_x_2) ;  /* 0x000000001014794e */ /* 0x000fce0000000000 */
[----:B0-----:R-:W-:Y:S05]  /*01c0*/  CALL.ABS.NOINC R2 ;  /* 0x0000000002007343 */ /* 0x001fea0003c00000 */
.L_x_2:
[----:B------:R-:W-:Y:S05]  /*01d0*/  EXIT ;  /* 0x000000000000794d */ /* 0x000fea0003800000 */
        .type           $print_tree$print_tr,@function
        .size           $print_tree$print_tr,(.L_x_29 - $print_tree$print_tr)
$print_tree$print_tr:
[----:B------:R-:W-:-:S05]  /*01e0*/  VIADD R1, R1, 0xffffffd0 ;  /* 0xffffffd001017836 */ /* 0x000fca0000000000 */
[----:B------:R-:W-:Y:S04]  /*01f0*/  STL [R1+0x28], R23 ;  /* 0x0000281701007387 */ /* 0x000fe80000100800 */
[----:B------:R-:W-:Y:S04]  /*0200*/  STL [R1+0x24], R22 ;  /* 0x0000241601007387 */ /* 0x000fe80000100800 */
[----:B------:R-:W-:Y:S04]  /*0210*/  STL [R1+0x20], R21 ;  /* 0x0000201501007387 */ /* 0x000fe80000100800 */
[----:B------:R-:W-:Y:S04]  /*0220*/  STL [R1+0x1c], R20 ;  /* 0x00001c1401007387 */ /* 0x000fe80000100800 */
[----:B------:R-:W-:Y:S04]  /*0230*/  STL [R1+0x10], R17 ;  /* 0x0000101101007387 */ /* 0x000fe80000100800 */
[----:B------:R-:W-:Y:S04]  /*0240*/  STL [R1+0xc], R16 ;  /* 0x00000c1001007387 */ /* 0x000fe80000100800 */
[----:B------:R0:W-:Y:S04]  /*0250*/  STL [R1+0x8], R2 ;  /* 0x0000080201007387 */ /* 0x0001e80000100800 */
[----:B------:R1:W-:Y:S04]  /*0260*/  STL [R1+0x18], R19 ;  /* 0x0000181301007387 */ /* 0x0003e80000100800 */
[----:B------:R2:W-:Y:S01]  /*0270*/  STL [R1+0x14], R18 ;  /* 0x0000141201007387 */ /* 0x0005e20000100800 */
[----:B0-----:R-:W0:Y:S05]  /*0280*/  BMOV.32.CLEAR R2, B6 ;  /* 0x0000000006027355 */ /* 0x001e2a0000100000 */
[----:B------:R-:W-:Y:S01]  /*0290*/  BSSY.RECONVERGENT B6, `(.L_x_3) ;  /* 0x0000024000067945 */ /* 0x000fe20003800200 */
[----:B-1----:R-:W-:-:S02]  /*02a0*/  IMAD.MOV.U32 R19, RZ, RZ, R5 ;  /* 0x000000ffff137224 */ /* 0x002fc400078e0005 */
[----:B--2---:R-:W-:Y:S01]  /*02b0*/  IMAD.MOV.U32 R18, RZ, RZ, R4 ;  /* 0x000000ffff127224 */ /* 0x004fe200078e0004 */
[----:B------:R-:W1:Y:S01]  /*02c0*/  LDCU UR4, c[0x0][0x2f8] ;  /* 0x00005f00ff0477ac */ /* 0x000e620008000800 */
[----:B------:R-:W2:Y:S03]  /*02d0*/  LDC.64 R22, c[0x0][0x358] ;  /* 0x0000d600ff167b82 */ /* 0x000ea60000000a00 */
[----:B------:R-:W-:Y:S01]  /*02e0*/  ISETP.NE.U32.AND P0, PT, R18, RZ, PT ;  /* 0x000000ff1200720c */ /* 0x000fe20003f05070 */
[----:B------:R-:W3:Y:S03]  /*02f0*/  LDCU UR5, c[0x0][0x2fc] ;  /* 0x00005f80ff0577ac */ /* 0x000ee60008000800 */
[----:B------:R-:W-:Y:S02]  /*0300*/  ISETP.NE.AND.EX P0, PT, R19, RZ, PT, P0 ;  /* 0x000000ff1300720c */ /* 0x000fe40003f05300 */
[----:B-1----:R-:W-:-:S05]  /*0310*/  IADD3 R17, P1, PT, R1, UR4, RZ ;  /* 0x0000000401117c10 */ /* 0x002fca000ff3e0ff */
[----:B---3--:R-:W-:-:S06]  /*0320*/  IMAD.X R16, RZ, RZ, UR5, P1 ;  /* 0x00000005ff107e24 */ /* 0x008fcc00088e06ff */
[----:B0-----:R-:W-:Y:S05]  /*0330*/  @!P0 BRA `(.L_x_4) ;  /* 0x0000000000648947 */ /* 0x001fea0003800000 */
[----:B--2---:R-:W-:Y:S02]  /*0340*/  R2UR UR4, R22 ;  /* 0x00000000160472ca */ /* 0x004fe400000e0000 */
[----:B------:R-:W-:-:S13]  /*0350*/  R2UR UR5, R23 ;  /* 0x00000000170572ca */ /* 0x000fda00000e0000 */
[----:B------:R0:W5:Y:S01]  /*0360*/  LD.E.64 R4, desc[UR4][R18.64+0x108] ;  /* 0x0001080412047980 */ /* 0x000162000c101b00 */
[----:B------:R-:W-:Y:S01]  /*0370*/  MOV R20, 0x3a0 ;  /* 0x000003a000147802 */ /* 0x000fe20000000f00 */
[----:B------:R-:W-:-:S07]  /*0380*/  IMAD.MOV.U32 R21, RZ, RZ, 0x0 ;  /* 0x00000000ff157424 */ /* 0x000fce00078e00ff */
[----:B0----5:R-:W-:Y:S05]  /*0390*/  CALL.REL.NOINC `($print_tree$print_tr) ;  /* 0xfffffffc00907944 */ /* 0x021fea0003c3ffff */
[----:B------:R-:W-:Y:S02]  /*03a0*/  R2UR UR4, R22 ;  /* 0x00000000160472ca */ /* 0x000fe400000e0000 */
[----:B------:R-:W-:-:S13]  /*03b0*/  R2UR UR5, R23 ;  /* 0x00000000170572ca */ /* 0x000fda00000e0000 */
[----:B------:R0:W5:Y:S01]  /*03c0*/  LD.E.64 R4, desc[UR4][R18.64+0x110] ;  /* 0x0001100412047980 */ /* 0x000162000c101b00 */
[----:B------:R-:W-:Y:S01]  /*03d0*/  MOV R20, 0x400 ;  /* 0x0000040000147802 */ /* 0x000fe20000000f00 */
[----:B------:R-:W-:-:S07]  /*03e0*/  IMAD.MOV.U32 R21, RZ, RZ, 0x0 ;  /* 0x00000000ff157424 */ /* 0x000fce00078e00ff */
[----:B0----5:R-:W-:Y:S05]  /*03f0*/  CALL.REL.NOINC `($print_tree$print_tr) ;  /* 0xfffffffc00787944 */ /* 0x021fea0003c3ffff */
[----:B------:R-:W-:Y:S02]  /*0400*/  R2UR UR4, R22 ;  /* 0x00000000160472ca */ /* 0x000fe400000e0000 */
[----:B------:R-:W-:-:S13]  /*0410*/  R2UR UR5, R23 ;  /* 0x00000000170572ca */ /* 0x000fda00000e0000 */
[----:B------:R-:W2:Y:S01]  /*0420*/  LD.E R18, desc[UR4][R18.64+0x124] ;  /* 0x0001240412127980 */ /* 0x000ea2000c101900 */
[----:B------:R-:W-:Y:S01]  /*0430*/  MOV R0, 0x10 ;  /* 0x0000001000007802 */ /* 0x000fe20000000f00 */
[----:B------:R-:W0:Y:S01]  /*0440*/  LDCU.64 UR4, c[0x4][URZ] ;  /* 0x01000000ff0477ac */ /* 0x000e220008000a00 */
[----:B------:R-:W-:Y:S02]  /*0450*/  IMAD.MOV.U32 R6, RZ, RZ, R17 ;  /* 0x000000ffff067224 */ /* 0x000fe400078e0011 */
[----:B------:R1:W3:Y:S01]  /*0460*/  LDC.64 R8, c[0x4][R0] ;  /* 0x0100000000087b82 */ /* 0x0002e20000000a00 */
[----:B------:R-:W-:Y:S02]  /*0470*/  IMAD.MOV.U32 R7, RZ, RZ, R16 ;  /* 0x000000ffff077224 */ /* 0x000fe400078e0010 */
[----:B0-----:R-:W-:Y:S02]  /*0480*/  IMAD.U32 R4, RZ, RZ, UR4 ;  /* 0x00000004ff047e24 */ /* 0x001fe4000f8e00ff */
[----:B------:R-:W-:Y:S01]  /*0490*/  IMAD.U32 R5, RZ, RZ, UR5 ;  /* 0x00000005ff057e24 */ /* 0x000fe2000f8e00ff */
[----:B--23--:R1:W-:Y:S06]  /*04a0*/  STL [R1], R18 ;  /* 0x0000001201007387 */ /* 0x00c3ec0000100800 */
[----:B------:R-:W-:-:S07]  /*04b0*/  LEPC R20, `(.L_x_4) ;  /* 0x000000001014794e */ /* 0x000fce0000000000 */
[----:B-1----:R-:W-:Y:S05]  /*04c0*/  CALL.ABS.NOINC R8 ;  /* 0x0000000008007343 */ /* 0x002fea0003c00000 */
.L_x_4:
[----:B------:R-:W-:Y:S05]  /*04d0*/  BSYNC.RECONVERGENT B6 ;  /* 0x0000000000067941 */ /* 0x000fea0003800200 */
.L_x_3:
[----:B------:R-:W3:Y:S01]  /*04e0*/  LDL R20, [R1+0x1c] ;  /* 0x00001c0001147983 */ /* 0x000ee20000100800 */
[----:B------:R0:W-:Y:S05]  /*04f0*/  BMOV.32 B6, R2 ;  /* 0x0000000206007356 */ /* 0x0001ea0000000000 */
[----:B------:R-:W3:Y:S04]  /*0500*/  LDL R21, [R1+0x20] ;  /* 0x0000200001157983 */ /* 0x000ee80000100800 */
[----:B0-----:R-:W3:Y:S04]  /*0510*/  LDL R2, [R1+0x8] ;  /* 0x0000080001027983 */ /* 0x001ee80000100800 */
[----:B------:R-:W3:Y:S04]  /*0520*/  LDL R16, [R1+0xc] ;  /* 0x00000c0001107983 */ /* 0x000ee80000100800 */
[----:B------:R-:W3:Y:S04]  /*0530*/  LDL R17, [R1+0x10] ;  /* 0x0000100001117983 */ /* 0x000ee80000100800 */
[----:B------:R-:W3:Y:S04]  /*0540*/  LDL R18, [R1+0x14] ;  /* 0x0000140001127983 */ /* 0x000ee80000100800 */
[----:B------:R-:W3:Y:S04]  /*0550*/  LDL R19, [R1+0x18] ;  /* 0x0000180001137983 */ /* 0x000ee80000100800 */
[----:B--2---:R-:W3:Y:S04]  /*0560*/  LDL R22, [R1+0x24] ;  /* 0x0000240001167983 */ /* 0x004ee80000100800 */
[----:B------:R0:W3:Y:S02]  /*0570*/  LDL R23, [R1+0x28] ;  /* 0x0000280001177983 */ /* 0x0000e40000100800 */
[----:B0-----:R-:W-:Y:S01]  /*0580*/  VIADD R1, R1, 0x30 ;  /* 0x0000003001017836 */ /* 0x001fe20000000000 */
[----:B---3--:R-:W-:Y:S06]  /*0590*/  RET.REL.NODEC R20 `(print_tree) ;  /* 0xfffffff814987950 */ /* 0x008fec0003c3ffff */
.L_x_5:
        /* <DEDUP_REMOVED lines=14> */
.L_x_29:


//--------------------- .text.create_tree         --------------------------
	.section	.text.create_tree,"ax",@progbits
	.align	128
        .global         create_tree
        .type           create_tree,@function
        .size           create_tree,(.L_x_32 - create_tree)
        .other          create_tree,@"STO_CUDA_ENTRY STV_DEFAULT"
create_tree:
.text.create_tree:
[----:B------:R-:W0:Y:S01]  /*0000*/  LDC R1, c[0x0][0x37c] ;  /* 0x0000df00ff017b82 */ /* 0x000e220000000800 */
[----:B------:R-:W1:Y:S07]  /*0010*/  S2R R0, SR_TID.X ;  /* 0x0000000000007919 */ /* 0x000e6e0000002100 */
[----:B------:R-:W1:Y:S01]  /*0020*/  S2UR UR4, SR_CTAID.X ;  /* 0x00000000000479c3 */ /* 0x000e620000002500 */
[----:B------:R-:W2:Y:S07]  /*0030*/  LDCU UR5, c[0x0][0x380] ;  /* 0x00007000ff0577ac */ /* 0x000eae0008000800 */
[----:B------:R-:W1:Y:S08]  /*0040*/  LDC R23, c[0x0][0x360] ;  /* 0x0000d800ff177b82 */ /* 0x000e700000000800 */
[----:B------:R-:W3:Y:S01]  /*0050*/  LDC R2, c[0x0][0x390] ;  /* 0x0000e400ff027b82 */ /* 0x000ee20000000800 */
[----:B-1----:R-:W-:-:S07]  /*0060*/  IMAD R23, R23, UR4, R0 ;  /* 0x0000000417177c24 */ /* 0x002fce000f8e0200 */
[----:B------:R-:W-:Y:S01]  /*0070*/  BAR.SYNC.DEFER_BLOCKING 0x0 ;  /* 0x0000000000007b1d */ /* 0x000fe20000010000 */
[----:B---3--:R-:W-:-:S04]  /*0080*/  ISETP.GE.AND P0, PT, R2, 0x1, PT ;  /* 0x000000010200780c */ /* 0x008fc80003f06270 */
[----:B--2---:R-:W-:-:S13]  /*0090*/  ISETP.GE.OR P0, PT, R23, UR5, !P0 ;  /* 0x0000000517007c0c */ /* 0x004fda000c706670 */
[----:B0-----:R-:W-:Y:S05]  /*00a0*/  @P0 EXIT ;  /* 0x000000000000094d */ /* 0x001fea0003800000 */
[----:B------:R-:W-:Y:S01]  /*00b0*/  IMAD.MOV.U32 R22, RZ, RZ, RZ ;  /* 0x000000ffff167224 */ /* 0x000fe200078e00ff */
[----:B------:R-:W0:Y:S03]  /*00c0*/  LDCU UR4, c[0x0][0x380] ;  /* 0x00007000ff0477ac */ /* 0x000e260008000800 */
[----:B------:R-:W-:Y:S01]  /*00d0*/  IMAD.HI R0, R23, -0x6db6db6d, R22 ;  /* 0x9249249317007827 */ /* 0x000fe200078e0216 */
[----:B------:R-:W1:Y:S04]  /*00e0*/  LDCU.64 UR6, c[0x0][0x388] ;  /* 0x00007100ff0677ac */ /* 0x000e680008000a00 */
[----:B------:R-:W-:Y:S01]  /*00f0*/  SHF.R.U32.HI R3, RZ, 0x1f, R0 ;  /* 0x0000001fff037819 */ /* 0x000fe20000011600 */
[----:B------:R-:W2:Y:S03]  /*0100*/  LDCU.64 UR36, c[0x0][0x358] ;  /* 0x00006b00ff2477ac */ /* 0x000ea60008000a00 */
[----:B------:R-:W-:Y:S01]  /*0110*/  LEA.HI.SX32 R22, R0, R3, 0x1e ;  /* 0x0000000300167211 */ /* 0x000fe200078ff2ff */
[----:B------:R-:W-:-:S04]  /*0120*/  UMOV UR38, URZ ;  /* 0x000000ff00267c82 */ /* 0x000fc80008000000 */
[----:B------:R-:W-:Y:S02]  /*0130*/  IMAD R22, R22, -0x7, R23 ;  /* 0xfffffff916167824 */ /* 0x000fe400078e0217 */
[----:B0-----:R-:W-:Y:S02]  /*0140*/  IMAD.U32 R19, RZ, RZ, UR4 ;  /* 0x00000004ff137e24 */ /* 0x001fe4000f8e00ff */
[----:B------:R-:W-:Y:S02]  /*0150*/  VIADD R24, R22, 0x1 ;  /* 0x0000000116187836 */ /* 0x000fe40000000000 */
[----:B-1----:R-:W-:Y:S02]  /*0160*/  IMAD.U32 R28, RZ, RZ, UR6 ;  /* 0x00000006ff1c7e24 */ /* 0x002fe4000f8e00ff */
[----:B------:R-:W-:Y:S01]  /*0170*/  IMAD.U32 R29, RZ, RZ, UR7 ;  /* 0x00000007ff1d7e24 */ /* 0x000fe2000f8e00ff */
[----:B------:R-:W-:Y:S01]  /*0180*/  LOP3.LUT R25, R24, 0x7ffffffc, RZ, 0xc0, !PT ;  /* 0x7ffffffc18197812 */ /* 0x000fe200078ec0ff */
[----:B------:R-:W-:Y:S01]  /*0190*/  VIADD R2, R22, 0x2 ;  /* 0x0000000216027836 */ /* 0x000fe20000000000 */
[----:B------:R-:W-:-:S03]  /*01a0*/  LOP3.LUT R24, R24, 0x3, RZ, 0xc0, !PT ;  /* 0x0000000318187812 */ /* 0x000fc600078ec0ff */
[----:B--2---:R-:W-:-:S07]  /*01b0*/  IMAD.MOV R25, RZ, RZ, -R25 ;  /* 0x000000ffff197224 */ /* 0x004fce00078e0a19 */
.L_x_27:
[----:B0-----:R-:W0:Y:S01]  /*01c0*/  LDC R0, c[0x0][0x390] ;  /* 0x0000e400ff007b82 */ /* 0x001e220000000800 */
[----:B------:R-:W-:-:S06]  /*01d0*/  UIADD3 UR38, UPT, UPT, UR38, 0x1, URZ ;  /* 0x0000000126267890 */ /* 0x000fcc000fffe0ff */
[----:B0-----:R-:W-:-:S04]  /*01e0*/  ISETP.NE.AND P0, PT, R0, UR38, PT ;  /* 0x0000002600007c0c */ /* 0x001fc8000bf05270 */
[----:B------:R-:W-:-:S13]  /*01f0*/  ISETP.NE.OR P0, PT, R23, RZ, P0 ;  /* 0x000000ff1700720c */ /* 0x000fda0000705670 */
[----:B-1---5:R-:W-:Y:S05]  /*0200*/  @P0 BRA `(.L_x_6) ;  /* 0x0000000800640947 */ /* 0x022fea0003800000 */
[----:B------:R-:W-:Y:S01]  /*0210*/  MOV R0, 0x18 ;  /* 0x0000001800007802 */ /* 0x000fe20000000f00 */
[----:B------:R0:W-:Y:S01]  /*0220*/  ST.E desc[UR36][R28.64+0x100], R2 ;  /* 0x000100021c007985 */ /* 0x0001e2000c101924 */
[----:B------:R-:W-:Y:S02]  /*0230*/  HFMA2 R4, -RZ, RZ, 0, 1.811981201171875e-05 ;  /* 0x00000130ff047431 */ /* 0x000fe400000001ff */
[----:B------:R-:W-:Y:S01]  /*0240*/  IMAD.MOV.U32 R5, RZ, RZ, RZ ;  /* 0x000000ffff057224 */ /* 0x000fe200078e00ff */
[----:B------:R0:W1:Y:S06]  /*0250*/  LDC.64 R6, c[0x4][R0] ;  /* 0x0100000000067b82 */ /* 0x00006c0000000a00 */
[----:B------:R-:W-:-:S07]  /*0260*/  LEPC R20, `(.L_x_7) ;  /* 0x000000001014794e */ /* 0x000fce0000000000 */
[----:B01----:R-:W-:Y:S05]  /*0270*/  CALL.ABS.NOINC R6 ;  /* 0x0000000006007343 */ /* 0x003fea0003c00000 */
.L_x_7:
[----:B------:R0:W-:Y:S04]  /*0280*/  ST.E.64 desc[UR36][R4.64+0x108], RZ ;  /* 0x000108ff04007985 */ /* 0x0001e8000c101b24 */
[----:B------:R0:W-:Y:S04]  /*0290*/  ST.E.64 desc[UR36][R4.64+0x110], RZ ;  /* 0x000110ff04007985 */ /* 0x0001e8000c101b24 */
[----:B------:R0:W-:Y:S04]  /*02a0*/  ST.E.64 desc[UR36][R4.64+0x118], RZ ;  /* 0x000118ff04007985 */ /* 0x0001e8000c101b24 */
[----:B------:R-:W2:Y:S01]  /*02b0*/  LD.E R0, desc[UR36][R28.64+0x124] ;  /* 0x000124241c007980 */ /* 0x000ea2000c101900 */
[----:B------:R-:W-:-:S03]  /*02c0*/  IMAD.MOV.U32 R3, RZ, RZ, 0x64 ;  /* 0x00000064ff037424 */ /* 0x000fc600078e00ff */
[----:B------:R0:W-:Y:S01]  /*02d0*/  ST.E.64 desc[UR36][R28.64+0x108], R4 ;  /* 0x000108041c007985 */ /* 0x0001e2000c101b24 */
[----:B--2---:R-:W-:-:S05]  /*02e0*/  IMAD R3, R0, R3, 0x1 ;  /* 0x0000000100037424 */ /* 0x004fca00078e0203 */
[----:B------:R0:W-:Y:S04]  /*02f0*/  ST.E desc[UR36][R4.64+0x124], R3 ;  /* 0x0001240304007985 */ /* 0x0001e8000c101924 */
[----:B------:R-:W2:Y:S01]  /*0300*/  LD.E.64 R6, desc[UR36][R28.64+0x108] ;  /* 0x000108241c067980 */ /* 0x000ea2000c101b00 */
[----:B------:R-:W-:-:S03]  /*0310*/  ISETP.GE.AND P0, PT, R22, RZ, PT ;  /* 0x000000ff1600720c */ /* 0x000fc60003f06270 */
[----:B--2---:R0:W-:Y:S10]  /*0320*/  ST.E.64 desc[UR36][R6.64+0x118], R28 ;  /* 0x0001181c06007985 */ /* 0x0041f4000c101b24 */
[----:B------:R-:W-:Y:S05]  /*0330*/  @!P0 BRA `(.L_x_6) ;  /* 0x0000000800188947 */ /* 0x000fea0003800000 */
[----:B------:R1:W5:Y:S01]  /*0340*/  LD.E.64 R16, desc[UR36][R28.64+0x108] ;  /* 0x000108241c107980 */ /* 0x000362000c101b00 */
[----:B------:R-:W-:Y:S01]  /*0350*/  ISETP.GE.U32.AND P0, PT, R22, 0x3, PT ;  /* 0x000000031600780c */ /* 0x000fe20003f06070 */
[----:B------:R-:W-:-:S12]  /*0360*/  BSSY.RECONVERGENT B6, `(.L_x_8) ;  /* 0x000004d000067945 */ /* 0x000fd80003800200 */
[----:B-1----:R-:W-:Y:S05]  /*0370*/  @!P0 BRA `(.L_x_9) ;  /* 0x00000004002c8947 */ /* 0x002fea0003800000 */
[----:B------:R-:W-:-:S07]  /*0380*/  IMAD.MOV.U32 R26, RZ, RZ, R25 ;  /* 0x000000ffff1a7224 */ /* 0x000fce00078e0019 */
.L_x_14:
[----:B------:R-:W-:Y:S01]  /*0390*/  MOV R18, 0x18 ;  /* 0x0000001800127802 */ /* 0x000fe20000000f00 */
[----:B01----:R-:W-:Y:S02]  /*03a0*/  IMAD.MOV.U32 R4, RZ, RZ, 0x130 ;  /* 0x00000130ff047424 */ /* 0x003fe400078e00ff */
[----:B------:R-:W-:Y:S01]  /*03b0*/  IMAD.MOV.U32 R5, RZ, RZ, RZ ;  /* 0x000000ffff057224 */ /* 0x000fe200078e00ff */
[----:B------:R0:W1:Y:S06]  /*03c0*/  LDC.64 R6, c[0x4][R18] ;  /* 0x0100000012067b82 */ /* 0x00006c0000000a00 */
[----:B------:R-:W-:-:S07]  /*03d0*/  LEPC R20, `(.L_x_10) ;  /* 0x000000001014794e */ /* 0x000fce0000000000 */
[----:B01---5:R-:W-:Y:S05]  /*03e0*/  CALL.ABS.NOINC R6 ;  /* 0x0000000006007343 */ /* 0x023fea0003c00000 */
.L_x_10:
[----:B------:R-:W-:Y:S01]  /*03f0*/  IMAD.MOV.U32 R12, RZ, RZ, R4 ;  /* 0x000000ffff0c7224 */ /* 0x000fe200078e0004 */
[----:B------:R-:W-:-:S05]  /*0400*/  MOV R13, R5 ;  /* 0x00000005000d7202 */ /* 0x000fca0000000f00 */
[----:B------:R-:W-:Y:S04]  /*0410*/  ST.E.64 desc[UR36][R12.64+0x108], RZ ;  /* 0x000108ff0c007985 */ /* 0x000fe8000c101b24 */
[----:B------:R-:W-:Y:S04]  /*0420*/  ST.E.64 desc[UR36][R12.64+0x110], RZ ;  /* 0x000110ff0c007985 */ /* 0x000fe8000c101b24 */
[----:B------:R-:W-:Y:S04]  /*0430*/  ST.E.64 desc[UR36][R12.64+0x118], RZ ;  /* 0x000118ff0c007985 */ /* 0x000fe8000c101b24 */
[----:B------:R-:W2:Y:S04]  /*0440*/  LD.E R0, desc[UR36][R16.64+0x124] ;  /* 0x0001242410007980 */ /* 0x000ea8000c101900 */
[----:B------:R0:W-:Y:S01]  /*0450*/  ST.E.64 desc[UR36][R16.64+0x110], R12 ;  /* 0x0001100c10007985 */ /* 0x0001e2000c101b24 */
[----:B--2---:R-:W-:-:S05]  /*0460*/  VIADD R0, R0, 0x1 ;  /* 0x0000000100007836 */ /* 0x004fca0000000000 */
[----:B------:R1:W-:Y:S04]  /*0470*/  ST.E desc[UR36][R12.64+0x124], R0 ;  /* 0x000124000c007985 */ /* 0x0003e8000c101924 */
[----:B------:R-:W2:Y:S04]  /*0480*/  LD.E.64 R8, desc[UR36][R16.64+0x118] ;  /* 0x0001182410087980 */ /* 0x000ea8000c101b00 */
[----:B------:R-:W2:Y:S01]  /*0490*/  LD.E.64 R10, desc[UR36][R16.64+0x110] ;  /* 0x00011024100a7980 */ /* 0x000ea2000c101b00 */
[----:B------:R1:W3:Y:S01]  /*04a0*/  LDC.64 R6, c[0x4][R18] ;  /* 0x0100000012067b82 */ /* 0x0002e20000000a00 */
[----:B------:R-:W-:-:S02]  /*04b0*/  IMAD.MOV.U32 R4, RZ, RZ, 0x130 ;  /* 0x00000130ff047424 */ /* 0x000fc400078e00ff */
[----:B--2---:R1:W-:Y:S04]  /*04c0*/  ST.E.64 desc[UR36][R10.64+0x118], R8 ;  /* 0x000118080a007985 */ /* 0x0043e8000c101b24 */
[----:B0-----:R-:W5:Y:S01]  /*04d0*/  LD.E.64 R16, desc[UR36][R16.64+0x110] ;  /* 0x0001102410107980 */ /* 0x001f62000c101b00 */
[----:B---3--:R-:W-:-:S07]  /*04e0*/  IMAD.MOV.U32 R5, RZ, RZ, RZ ;  /* 0x000000ffff057224 */ /* 0x008fce00078e00ff */
[----:B------:R-:W-:-:S07]  /*04f0*/  LEPC R20, `(.L_x_11) ;  /* 0x000000001014794e */ /* 0x000fce0000000000 */
[----:B-1---5:R-:W-:Y:S05]  /*0500*/  CALL.ABS.NOINC R6 ;  /* 0x0000000006007343 */ /* 0x022fea0003c00000 */
.L_x_11:
[----:B------:R-:W-:Y:S02]  /*0510*/  IMAD.MOV.U32 R12, RZ, RZ, R4 ;  /* 0x000000ffff0c7224 */ /* 0x000fe400078e0004 */
[----:B------:R-:W-:-:S05]  /*0520*/  IMAD.MOV.U32 R13, RZ, RZ, R5 ;  /* 0x000000ffff0d7224 */ /* 0x000fca00078e0005 */
        /* <DEDUP_REMOVED lines=10> */
[----:B------:R-:W-:-:S02]  /*05d0*/  HFMA2 R4, -RZ, RZ, 0, 1.811981201171875e-05 ;  /* 0x00000130ff047431 */ /* 0x000fc400000001ff */
[----:B------:R-:W-:Y:S01]  /*05e0*/  IMAD.MOV.U32 R5, RZ, RZ, RZ ;  /* 0x000000ffff057224 */ /* 0x000fe200078e00ff */
[----:B--2---:R1:W-:Y:S04]  /*05f0*/  ST.E.64 desc[UR36][R10.64+0x118], R8 ;  /* 0x000118080a007985 */ /* 0x0043e8000c101b24 */
[----:B0--3--:R-:W5:Y:S02]  /*0600*/  LD.E.64 R16, desc[UR36][R16.64+0x110] ;  /* 0x0001102410107980 */ /* 0x009f64000c101b00 */
[----:B------:R-:W-:-:S07]  /*0610*/  LEPC R20, `(.L_x_12) ;  /* 0x000000001014794e */ /* 0x000fce0000000000 */
[----:B-1---5:R-:W-:Y:S05]  /*0620*/  CALL.ABS.NOINC R6 ;  /* 0x0000000006007343 */ /* 0x022fea0003c00000 */
.L_x_12:
        /* <DEDUP_REMOVED lines=18> */
.L_x_13:
[----:B------:R-:W-:Y:S04]  /*0750*/  ST.E.64 desc[UR36][R4.64+0x108], RZ ;  /* 0x000108ff04007985 */ /* 0x000fe8000c101b24 */
[----:B------:R-:W-:Y:S04]  /*0760*/  ST.E.64 desc[UR36][R4.64+0x110], RZ ;  /* 0x000110ff04007985 */ /* 0x000fe8000c101b24 */
[----:B------:R-:W-:Y:S04]  /*0770*/  ST.E.64 desc[UR36][R4.64+0x118], RZ ;  /* 0x000118ff04007985 */ /* 0x000fe8000c101b24 */
[----:B------:R-:W2:Y:S04]  /*0780*/  LD.E R0, desc[UR36][R16.64+0x124] ;  /* 0x0001242410007980 */ /* 0x000ea8000c101900 */
[----:B------:R0:W-:Y:S01]  /*0790*/  ST.E.64 desc[UR36][R16.64+0x110], R4 ;  /* 0x0001100410007985 */ /* 0x0001e2000c101b24 */
[----:B--2---:R-:W-:-:S05]  /*07a0*/  IADD3 R3, PT, PT, R0, 0x1, RZ ;  /* 0x0000000100037810 */ /* 0x004fca0007ffe0ff */
[----:B------:R1:W-:Y:S04]  /*07b0*/  ST.E desc[UR36][R4.64+0x124], R3 ;  /* 0x0001240304007985 */ /* 0x0003e8000c101924 */
[----:B------:R-:W2:Y:S04]  /*07c0*/  LD.E.64 R6, desc[UR36][R16.64+0x118] ;  /* 0x0001182410067980 */ /* 0x000ea8000c101b00 */
[----:B------:R-:W2:Y:S01]  /*07d0*/  LD.E.64 R8, desc[UR36][R16.64+0x110] ;  /* 0x0001102410087980 */ /* 0x000ea2000c101b00 */
[----:B------:R-:W-:-:S05]  /*07e0*/  VIADD R26, R26, 0x4 ;  /* 0x000000041a1a7836 */ /* 0x000fca0000000000 */
[----:B------:R-:W-:Y:S01]  /*07f0*/  ISETP.NE.AND P0, PT, R26, RZ, PT ;  /* 0x000000ff1a00720c */ /* 0x000fe20003f05270 */
[----:B--2---:R1:W-:Y:S04]  /*0800*/  ST.E.64 desc[UR36][R8.64+0x118], R6 ;  /* 0x0001180608007985 */ /* 0x0043e8000c101b24 */
[----:B0-----:R-:W5:Y:S08]  /*0810*/  LD.E.64 R16, desc[UR36][R16.64+0x110] ;  /* 0x0001102410107980 */ /* 0x001f70000c101b00 */
[----:B------:R-:W-:Y:S05]  /*0820*/  @P0 BRA `(.L_x_14) ;  /* 0xfffffff800d80947 */ /* 0x000fea000383ffff */
.L_x_9:
[----:B------:R-:W-:Y:S05]  /*0830*/  BSYNC.RECONVERGENT B6 ;  /* 0x0000000000067941 */ /* 0x000fea0003800200 */
.L_x_8:
[----:B------:R-:W-:-:S13]  /*0840*/  ISETP.NE.AND P0, PT, R24, RZ, PT ;  /* 0x000000ff1800720c */ /* 0x000fda0003f05270 */
[----:B------:R-:W-:Y:S05]  /*0850*/  @!P0 BRA `(.L_x_6) ;  /* 0x0000000000d08947 */ /* 0x000fea0003800000 */
[----:B------:R-:W-:Y:S01]  /*0860*/  MOV R18, 0x18 ;  /* 0x0000001800127802 */ /* 0x000fe20000000f00 */
[----:B01----:R-:W-:Y:S02]  /*0870*/  IMAD.MOV.U32 R4, RZ, RZ, 0x130 ;  /* 0x00000130ff047424 */ /* 0x003fe400078e00ff */
[----:B------:R-:W-:Y:S01]  /*0880*/  IMAD.MOV.U32 R5, RZ, RZ, RZ ;  /* 0x000000ffff057224 */ /* 0x000fe200078e00ff */
[----:B------:R0:W1:Y:S06]  /*0890*/  LDC.64 R6, c[0x4][R18] ;  /* 0x0100000012067b82 */ /* 0x00006c0000000a00 */
[----:B------:R-:W-:-:S07]  /*08a0*/  LEPC R20, `(.L_x_15) ;  /* 0x000000001014794e */ /* 0x000fce0000000000 */
[----:B01---5:R-:W-:Y:S05]  /*08b0*/  CALL.ABS.NOINC R6 ;  /* 0x0000000006007343 */ /* 0x023fea0003c00000 */
.L_x_15:
[----:B------:R2:W-:Y:S04]  /*08c0*/  ST.E.64 desc[UR36][R4.64+0x108], RZ ;  /* 0x000108ff04007985 */ /* 0x0005e8000c101b24 */
[----:B------:R2:W-:Y:S04]  /*08d0*/  ST.E.64 desc[UR36][R4.64+0x110], RZ ;  /* 0x000110ff04007985 */ /* 0x0005e8000c101b24 */
[----:B------:R2:W-:Y:S04]  /*08e0*/  ST.E.64 desc[UR36][R4.64+0x118], RZ ;  /* 0x000118ff04007985 */ /* 0x0005e8000c101b24 */
[----:B------:R-:W3:Y:S04]  /*08f0*/  LD.E R0, desc[UR36][R16.64+0x124] ;  /* 0x0001242410007980 */ /* 0x000ee8000c101900 */
[----:B------:R2:W-:Y:S01]  /*0900*/  ST.E.64 desc[UR36][R16.64+0x110], R4 ;  /* 0x0001100410007985 */ /* 0x0005e2000c101b24 */
[----:B---3--:R-:W-:-:S05]  /*0910*/  VIADD R3, R0, 0x1 ;  /* 0x0000000100037836 */ /* 0x008fca0000000000 */
[----:B------:R2:W-:Y:S04]  /*0920*/  ST.E desc[UR36][R4.64+0x124], R3 ;  /* 0x0001240304007985 */ /* 0x0005e8000c101924 */
[----:B------:R-:W3:Y:S04]  /*0930*/  LD.E.64 R6, desc[UR36][R16.64+0x118] ;  /* 0x0001182410067980 */ /* 0x000ee8000c101b00 */
[----:B------:R-:W3:Y:S01]  /*0940*/  LD.E.64 R8, desc[UR36][R16.64+0x110] ;  /* 0x0001102410087980 */ /* 0x000ee2000c101b00 */
[----:B------:R-:W-:-:S03]  /*0950*/  ISETP.NE.AND P0, PT, R24, 0x1, PT ;  /* 0x000000011800780c */ /* 0x000fc60003f05270 */
[----:B---3--:R2:W-:Y:S10]  /*0960*/  ST.E.64 desc[UR36][R8.64+0x118], R6 ;  /* 0x0001180608007985 */ /* 0x0085f4000c101b24 */
[----:B------:R-:W-:Y:S05]  /*0970*/  @!P0 BRA `(.L_x_6) ;  /* 0x0000000000888947 */ /* 0x000fea0003800000 */
[----:B--2---:R-:W5:Y:S01]  /*0980*/  LD.E.64 R16, desc[UR36][R16.64+0x110] ;  /* 0x0001102410107980 */ /* 0x004f62000c101b00 */
[----:B------:R0:W1:Y:S01]  /*0990*/  LDC.64 R6, c[0x4][R18] ;  /* 0x0100000012067b82 */ /* 0x0000620000000a00 */
[----:B------:R-:W-:Y:S02]  /*09a0*/  IMAD.MOV.U32 R4, RZ, RZ, 0x130 ;  /* 0x00000130ff047424 */ /* 0x000fe400078e00ff */
[----:B------:R-:W-:-:S07]  /*09b0*/  IMAD.MOV.U32 R5, RZ, RZ, RZ ;  /* 0x000000ffff057224 */ /* 0x000fce00078e00ff */
[----:B------:R-:W-:-:S07]  /*09c0*/  LEPC R20, `(.L_x_16) ;  /* 0x000000001014794e */ /* 0x000fce0000000000 */
[----:B01---5:R-:W-:Y:S05]  /*09d0*/  CALL.ABS.NOINC R6 ;  /* 0x0000000006007343 */ /* 0x023fea0003c00000 */
.L_x_16:
[----:B------:R3:W-:Y:S04]  /*09e0*/  ST.E.64 desc[UR36][R4.64+0x108], RZ ;  /* 0x000108ff04007985 */ /* 0x0007e8000c101b24 */
[----:B------:R3:W-:Y:S04]  /*09f0*/  ST.E.64 desc[UR36][R4.64+0x110], RZ ;  /* 0x000110ff04007985 */ /* 0x0007e8000c101b24 */
[----:B------:R3:W-:Y:S04]  /*0a00*/  ST.E.64 desc[UR36][R4.64+0x118], RZ ;  /* 0x000118ff04007985 */ /* 0x0007e8000c101b24 */
[----:B------:R-:W2:Y:S04]  /*0a10*/  LD.E R0, desc[UR36][R16.64+0x124] ;  /* 0x0001242410007980 */ /* 0x000ea8000c101900 */
[----:B------:R3:W-:Y:S01]  /*0a20*/  ST.E.64 desc[UR36][R16.64+0x110], R4 ;  /* 0x0001100410007985 */ /* 0x0007e2000c101b24 */
[----:B--2---:R-:W-:-:S05]  /*0a30*/  IADD3 R3, PT, PT, R0, 0x1, RZ ;  /* 0x0000000100037810 */ /* 0x004fca0007ffe0ff */
[----:B------:R3:W-:Y:S04]  /*0a40*/  ST.E desc[UR36][R4.64+0x124], R3 ;  /* 0x0001240304007985 */ /* 0x0007e8000c101924 */
[----:B------:R-:W2:Y:S04]  /*0a50*/  LD.E.64 R6, desc[UR36][R16.64+0x118] ;  /* 0x0001182410067980 */ /* 0x000ea8000c101b00 */
[----:B------:R-:W2:Y:S01]  /*0a60*/  LD.E.64 R8, desc[UR36][R16.64+0x110] ;  /* 0x0001102410087980 */ /* 0x000ea2000c101b00 */
[----:B------:R-:W-:-:S03]  /*0a70*/  ISETP.NE.AND P0, PT, R24, 0x2, PT ;  /* 0x000000021800780c */ /* 0x000fc60003f05270 */
[----:B--2---:R3:W-:Y:S10]  /*0a80*/  ST.E.64 desc[UR36][R8.64+0x118], R6 ;  /* 0x0001180608007985 */ /* 0x0047f4000c101b24 */
[----:B------:R-:W-:Y:S05]  /*0a90*/  @!P0 BRA `(.L_x_6) ;  /* 0x0000000000408947 */ /* 0x000fea0003800000 */
[----:B---3--:R-:W5:Y:S01]  /*0aa0*/  LD.E.64 R16, desc[UR36][R16.64+0x110] ;  /* 0x0001102410107980 */ /* 0x008f62000c101b00 */
[----:B------:R0:W1:Y:S01]  /*0ab0*/  LDC.64 R6, c[0x4][R18] ;  /* 0x0100000012067b82 */ /* 0x0000620000000a00 */
[----:B------:R-:W-:Y:S02]  /*0ac0*/  IMAD.MOV.U32 R4, RZ, RZ, 0x130 ;  /* 0x00000130ff047424 */ /* 0x000fe400078e00ff */
[----:B------:R-:W-:-:S07]  /*0ad0*/  IMAD.MOV.U32 R5, RZ, RZ, RZ ;  /* 0x000000ffff057224 */ /* 0x000fce00078e00ff */
[----:B------:R-:W-:-:S07]  /*0ae0*/  LEPC R20, `(.L_x_17) ;  /* 0x000000001014794e */ /* 0x000fce0000000000 */
[----:B01---5:R-:W-:Y:S05]  /*0af0*/  CALL.ABS.NOINC R6 ;  /* 0x0000000006007343 */ /* 0x023fea0003c00000 */
.L_x_17:
[----:B------:R4:W-:Y:S04]  /*0b00*/  ST.E.64 desc[UR36][R4.64+0x108], RZ ;  /* 0x000108ff04007985 */ /* 0x0009e8000c101b24 */
[----:B------:R4:W-:Y:S04]  /*0b10*/  ST.E.64 desc[UR36][R4.64+0x110], RZ ;  /* 0x000110ff04007985 */ /* 0x0009e8000c101b24 */
[----:B------:R4:W-:Y:S04]  /*0b20*/  ST.E.64 desc[UR36][R4.64+0x118], RZ ;  /* 0x000118ff04007985 */ /* 0x0009e8000c101b24 */
[----:B------:R-:W2:Y:S04]  /*0b30*/  LD.E R0, desc[UR36][R16.64+0x124] ;  /* 0x0001242410007980 */ /* 0x000ea8000c101900 */
[----:B------:R4:W-:Y:S01]  /*0b40*/  ST.E.64 desc[UR36][R16.64+0x110], R4 ;  /* 0x0001100410007985 */ /* 0x0009e2000c101b24 */
[----:B--2---:R-:W-:-:S05]  /*0b50*/  VIADD R3, R0, 0x1 ;  /* 0x0000000100037836 */ /* 0x004fca0000000000 */
[----:B------:R4:W-:Y:S04]  /*0b60*/  ST.E desc[UR36][R4.64+0x124], R3 ;  /* 0x0001240304007985 */ /* 0x0009e8000c101924 */
[----:B------:R-:W2:Y:S04]  /*0b70*/  LD.E.64 R6, desc[UR36][R16.64+0x118] ;  /* 0x0001182410067980 */ /* 0x000ea8000c101b00 */
[----:B------:R-:W2:Y:S04]  /*0b80*/  LD.E.64 R8, desc[UR36][R16.64+0x110] ;  /* 0x0001102410087980 */ /* 0x000ea8000c101b00 */
[----:B--2---:R4:W-:Y:S02]  /*0b90*/  ST.E.64 desc[UR36][R8.64+0x118], R6 ;  /* 0x0001180608007985 */ /* 0x0049e4000c101b24 */
.L_x_6:
[----:B------:R-:W1:Y:S01]  /*0ba0*/  LDC R0, c[0x0][0x390] ;  /* 0x0000e400ff007b82 */ /* 0x000e620000000800 */
[----:B------:R-:W-:Y:S07]  /*0bb0*/  WARPSYNC.ALL ;  /* 0x0000000000007948 */ /* 0x000fee0003800000 */
[----:B------:R-:W-:Y:S01]  /*0bc0*/  BAR.SYNC.DEFER_BLOCKING 0x0 ;  /* 0x0000000000007b1d */ /* 0x000fe20000010000 */
[----:B-1----:R-:W-:-:S13]  /*0bd0*/  ISETP.NE.AND P0, PT, R0, UR38, PT ;  /* 0x0000002600007c0c */ /* 0x002fda000bf05270 */
[----:B------:R-:W-:Y:S05]  /*0be0*/  @!P0 EXIT ;  /* 0x000000000000894d */ /* 0x000fea0003800000 */
[----:B------:R-:W0:Y:S01]  /*0bf0*/  LD.E R0, desc[UR36][R28.64+0x100] ;  /* 0x000100241c007980 */ /* 0x000e22000c101900 */
[----:B--234-:R-:W-:Y:S02]  /*0c00*/  IABS R8, R19 ;  /* 0x0000001300087213 */ /* 0x01cfe40000000000 */
[-C--:B0-----:R-:W-:Y:S02]  /*0c10*/  IABS R6, R0.reuse ;  /* 0x0000000000067213 */ /* 0x081fe40000000000 */
[-C--:B------:R-:W-:Y:S02]  /*0c20*/  IABS R9, R0.reuse ;  /* 0x0000000000097213 */ /* 0x080fe40000000000 */
[----:B------:R-:W0:Y:S01]  /*0c30*/  I2F.RP R3, R6 ;  /* 0x0000000600037306 */ /* 0x000e220000209400 */
[----:B------:R-:W-:-:S04]  /*0c40*/  LOP3.LUT R19, R19, R0, RZ, 0x3c, !PT ;  /* 0x0000000013137212 */ /* 0x000fc800078e3cff */
[----:B------:R-:W-:-:S03]  /*0c50*/  ISETP.GE.AND P1, PT, R19, RZ, PT ;  /* 0x000000ff1300720c */ /* 0x000fc60003f26270 */
[----:B0-----:R-:W0:Y:S02]  /*0c60*/  MUFU.RCP R3, R3 ;  /* 0x0000000300037308 */ /* 0x001e240000001000 */
[----:B0-----:R-:W-:Y:S01]  /*0c70*/  VIADD R4, R3, 0xffffffe ;  /* 0x0ffffffe03047836 */ /* 0x001fe20000000000 */
[----:B------:R-:W-:-:S05]  /*0c80*/  IADD3 R3, PT, PT, RZ, -R9, RZ ;  /* 0x80000009ff037210 */ /* 0x000fca0007ffe0ff */
[----:B------:R0:W1:Y:S02]  /*0c90*/  F2I.FTZ.U32.TRUNC.NTZ R5, R4 ;  /* 0x0000000400057305 */ /* 0x000064000021f000 */
[----:B0-----:R-:W-:Y:S02]  /*0ca0*/  IMAD.MOV.U32 R4, RZ, RZ, RZ ;  /* 0x000000ffff047224 */ /* 0x001fe400078e00ff */
[----:B-1----:R-:W-:-:S04]  /*0cb0*/  IMAD.MOV R7, RZ, RZ, -R5 ;  /* 0x000000ffff077224 */ /* 0x002fc800078e0a05 */
[----:B------:R-:W-:-:S04]  /*0cc0*/  IMAD R7, R7, R6, RZ ;  /* 0x0000000607077224 */ /* 0x000fc800078e02ff */
[----:B------:R-:W-:-:S06]  /*0cd0*/  IMAD.HI.U32 R5, R5, R7, R4 ;  /* 0x0000000705057227 */ /* 0x000fcc00078e0004 */
[----:B------:R-:W-:-:S04]  /*0ce0*/  IMAD.HI.U32 R5, R5, R8, RZ ;  /* 0x0000000805057227 */ /* 0x000fc800078e00ff */
[----:B------:R-:W-:Y:S01]  /*0cf0*/  IMAD R3, R5, R3, R8 ;  /* 0x0000000305037224 */ /* 0x000fe200078e0208 */
[----:B------:R-:W-:-:S04]  /*0d00*/  IABS R8, R23 ;  /* 0x0000001700087213 */ /* 0x000fc80000000000 */
[----:B------:R-:W-:-:S13]  /*0d10*/  ISETP.GT.U32.AND P2, PT, R6, R3, PT ;  /* 0x000000030600720c */ /* 0x000fda0003f44070 */
[----:B------:R-:W-:Y:S02]  /*0d20*/  @!P2 IMAD.IADD R3, R3, 0x1, -R6 ;  /* 0x000000010303a824 */ /* 0x000fe400078e0a06 */
[----:B------:R-:W-:Y:S01]  /*0d30*/  @!P2 VIADD R5, R5, 0x1 ;  /* 0x000000010505a836 */ /* 0x000fe20000000000 */
[----:B------:R-:W-:Y:S02]  /*0d40*/  ISETP.NE.AND P2, PT, R0, RZ, PT ;  /* 0x000000ff0000720c */ /* 0x000fe40003f45270 */
[----:B------:R-:W-:-:S13]  /*0d50*/  ISETP.GE.U32.AND P0, PT, R3, R6, PT ;  /* 0x000000060300720c */ /* 0x000fda0003f06070 */
[----:B------:R-:W-:-:S04]  /*0d60*/  @P0 VIADD R5, R5, 0x1 ;  /* 0x0000000105050836 */ /* 0x000fc80000000000 */
[----:B------:R-:W-:-:S04]  /*0d70*/  IMAD.MOV.U32 R19, RZ, RZ, R5 ;  /* 0x000000ffff137224 */ /* 0x000fc800078e0005 */
[----:B------:R-:W-:Y:S01]  /*0d80*/  @!P1 IMAD.MOV R19, RZ, RZ, -R19 ;  /* 0x000000ffff139224 */ /* 0x000fe200078e0a13 */
[----:B------:R-:W-:-:S04]  /*0d90*/  @!P2 LOP3.LUT R19, RZ, R0, RZ, 0x33, !PT ;  /* 0x00000000ff13a212 */ /* 0x000fc800078e33ff */
[-C--:B------:R-:W-:Y:S02]  /*0da0*/  IABS R7, R19.reuse ;  /* 0x0000001300077213 */ /* 0x080fe40000000000 */
[----:B------:R-:W-:Y:S02]  /*0db0*/  IABS R10, R19 ;  /* 0x00000013000a7213 */ /* 0x000fe40000000000 */
[----:B------:R-:W0:Y:S08]  /*0dc0*/  I2F.RP R3, R7 ;  /* 0x0000000700037306 */ /* 0x000e300000209400 */
[----:B0-----:R-:W0:Y:S02]  /*0dd0*/  MUFU.RCP R3, R3 ;  /* 0x0000000300037308 */ /* 0x001e240000001000 */
[----:B0-----:R-:W-:-:S06]  /*0de0*/  VIADD R4, R3, 0xffffffe ;  /* 0x0ffffffe03047836 */ /* 0x001fcc0000000000 */
[----:B------:R0:W1:Y:S02]  /*0df0*/  F2I.FTZ.U32.TRUNC.NTZ R5, R4 ;  /* 0x0000000400057305 */ /* 0x000064000021f000 */
[----:B0-----:R-:W-:Y:S01]  /*0e00*/  IMAD.MOV.U32 R4, RZ, RZ, RZ ;  /* 0x000000ffff047224 */ /* 0x001fe200078e00ff */
[----:B-1----:R-:W-:-:S05]  /*0e10*/  IADD3 R6, PT, PT, RZ, -R5, RZ ;  /* 0x80000005ff067210 */ /* 0x002fca0007ffe0ff */
[----:B------:R-:W-:Y:S02]  /*0e20*/  IMAD R9, R6, R7, RZ ;  /* 0x0000000706097224 */ /* 0x000fe400078e02ff */
[----:B------:R-:W-:Y:S02]  /*0e30*/  IMAD.MOV.U32 R6, RZ, RZ, R8 ;  /* 0x000000ffff067224 */ /* 0x000fe400078e0008 */
[----:B------:R-:W-:-:S04]  /*0e40*/  IMAD.HI.U32 R5, R5, R9, R4 ;  /* 0x0000000905057227 */ /* 0x000fc800078e0004 */
[----:B------:R-:W-:Y:S02]  /*0e50*/  IMAD.MOV R8, RZ, RZ, -R10 ;  /* 0x000000ffff087224 */ /* 0x000fe400078e0a0a */
[----:B------:R-:W-:-:S04]  /*0e60*/  IMAD.HI.U32 R3, R5, R6, RZ ;  /* 0x0000000605037227 */ /* 0x000fc800078e00ff */
[----:B------:R-:W-:-:S05]  /*0e70*/  IMAD R4, R3, R8, R6 ;  /* 0x0000000803047224 */ /* 0x000fca00078e0206 */
[----:B------:R-:W-:-:S13]  /*0e80*/  ISETP.GT.U32.AND P2, PT, R7, R4, PT ;  /* 0x000000040700720c */ /* 0x000fda0003f44070 */
[----:B------:R-:W-:Y:S02]  /*0e90*/  @!P2 IMAD.IADD R4, R4, 0x1, -R7 ;  /* 0x000000010404a824 */ /* 0x000fe400078e0a07 */
[----:B------:R-:W-:Y:S01]  /*0ea0*/  @!P2 VIADD R3, R3, 0x1 ;  /* 0x000000010303a836 */ /* 0x000fe20000000000 */
[----:B------:R-:W-:Y:S02]  /*0eb0*/  ISETP.NE.AND P2, PT, R19, RZ, PT ;  /* 0x000000ff1300720c */ /* 0x000fe40003f45270 */
[----:B------:R-:W-:Y:S02]  /*0ec0*/  ISETP.GE.U32.AND P0, PT, R4, R7, PT ;  /* 0x000000070400720c */ /* 0x000fe40003f06070 */
[----:B------:R-:W-:-:S04]  /*0ed0*/  LOP3.LUT R4, R23, R19, RZ, 0x3c, !PT ;  /* 0x0000001317047212 */ /* 0x000fc800078e3cff */
[----:B------:R-:W-:-:S07]  /*0ee0*/  ISETP.GE.AND P1, PT, R4, RZ, PT ;  /* 0x000000ff0400720c */ /* 0x000fce0003f26270 */
[----:B------:R-:W-:-:S06]  /*0ef0*/  @P0 VIADD R3, R3, 0x1 ;  /* 0x0000000103030836 */ /* 0x000fcc0000000000 */
[----:B------:R-:W-:Y:S02]  /*0f00*/  @!P1 IADD3 R3, PT, PT, -R3, RZ, RZ ;  /* 0x000000ff03039210 */ /* 0x000fe40007ffe1ff */
[----:B------:R-:W-:-:S04]  /*0f10*/  @!P2 LOP3.LUT R3, RZ, R19, RZ, 0x33, !PT ;  /* 0x00000013ff03a212 */ /* 0x000fc800078e33ff */
[----:B------:R-:W-:-:S13]  /*0f20*/  ISETP.GE.AND P0, PT, R3, R0, PT ;  /* 0x000000000300720c */ /* 0x000fda0003f06270 */
[----:B------:R-:W-:Y:S05]  /*0f30*/  @P0 EXIT ;  /* 0x000000000000094d */ /* 0x000fea0003800000 */
[----:B------:R-:W5:Y:S01]  /*0f40*/  LD.E.64 R28, desc[UR36][R28.64+0x108] ;  /* 0x000108241c1c7980 */ /* 0x000f62000c101b00 */
[----:B------:R-:W-:Y:S01]  /*0f50*/  ISETP.GE.AND P0, PT, R3, 0x1, PT ;  /* 0x000000010300780c */ /* 0x000fe20003f06270 */
[----:B------:R-:W-:-:S12]  /*0f60*/  BSSY.RECONVERGENT B0, `(.L_x_18) ;  /* 0x000003e000007945 */ /* 0x000fd80003800200 */
[----:B------:R-:W-:Y:S05]  /*0f70*/  @!P0 BRA `(.L_x_19) ;  /* 0x0000000000f08947 */ /* 0x000fea0003800000 */
[C---:B------:R-:W-:Y:S01]  /*0f80*/  ISETP.GE.U32.AND P0, PT, R3.reuse, 0x10, PT ;  /* 0x000000100300780c */ /* 0x040fe20003f06070 */
[----:B------:R-:W-:Y:S01]  /*0f90*/  BSSY.RECONVERGENT B1, `(.L_x_20) ;  /* 0x0000019000017945 */ /* 0x000fe20003800200 */
[----:B------:R-:W-:-:S04]  /*0fa0*/  LOP3.LUT R4, R3, 0xf, RZ, 0xc0, !PT ;  /* 0x0000000f03047812 */ /* 0x000fc800078ec0ff */
[----:B------:R-:W-:-:S07]  /*0fb0*/  ISETP.NE.AND P1, PT, R4, RZ, PT ;  /* 0x000000ff0400720c */ /* 0x000fce0003f25270 */
[----:B------:R-:W-:Y:S06]  /*0fc0*/  @!P0 BRA `(.L_x_21) ;  /* 0x0000000000548947 */ /* 0x000fec0003800000 */
[----:B------:R-:W-:Y:S01]  /*0fd0*/  LOP3.LUT R5, R3, 0x7ffffff0, RZ, 0xc0, !PT ;  /* 0x7ffffff003057812 */ /* 0x000fe200078ec0ff */
[----:B------:R-:W-:-:S07]  /*0fe0*/  IMAD.MOV.U32 R0, RZ, RZ, RZ ;  /* 0x000000ffff007224 */ /* 0x000fce00078e00ff */
.L_x_22:
[----:B-----5:R-:W2:Y:S04]  /*0ff0*/  LD.E.64 R28, desc[UR36][R28.64+0x110] ;  /* 0x000110241c1c7980 */ /* 0x020ea8000c101b00 */
[----:B--2---:R-:W2:Y:S04]  /*1000*/  LD.E.64 R6, desc[UR36][R28.64+0x110] ;  /* 0x000110241c067980 */ /* 0x004ea8000c101b00 */
        /* <DEDUP_REMOVED lines=11> */
[----:B0-2---:R-:W2:Y:S04]  /*10c0*/  LD.E.64 R20, desc[UR36][R16.64+0x110] ;  /* 0x0001102410147980 */ /* 0x005ea8000c101b00 */
[----:B--2---:R-:W2:Y:S01]  /*10d0*/  LD.E.64 R20, desc[UR36][R20.64+0x110] ;  /* 0x0001102414147980 */ /* 0x004ea2000c101b00 */
[----:B------:R-:W-:-:S05]  /*10e0*/  VIADD R0, R0, 0x10 ;  /* 0x0000001000007836 */ /* 0x000fca0000000000 */
[----:B------:R-:W-:Y:S01]  /*10f0*/  ISETP.NE.AND P0, PT, R0, R5, PT ;  /* 0x000000050000720c */ /* 0x000fe20003f05270 */
[----:B--2---:R0:W5:-:S12]  /*1100*/  LD.E.64 R28, desc[UR36][R20.64+0x110] ;  /* 0x00011024141c7980 */ /* 0x004158000c101b00 */
[----:B------:R-:W-:Y:S05]  /*1110*/  @P0 BRA `(.L_x_22) ;  /* 0xfffffffc00b40947 */ /* 0x000fea000383ffff */
.L_x_21:
[----:B------:R-:W-:Y:S05]  /*1120*/  BSYNC.RECONVERGENT B1 ;  /* 0x0000000000017941 */ /* 0x000fea0003800200 */
.L_x_20:
[----:B------:R-:W-:Y:S05]  /*1130*/  @!P1 BRA `(.L_x_19) ;  /* 0x0000000000809947 */ /* 0x000fea0003800000 */
[----:B------:R-:W-:Y:S01]  /*1140*/  ISETP.GE.U32.AND P0, PT, R4, 0x8, PT ;  /* 0x000000080400780c */ /* 0x000fe20003f06070 */
[----:B------:R-:W-:Y:S01]  /*1150*/  BSSY.RECONVERGENT B1, `(.L_x_23) ;  /* 0x000000c000017945 */ /* 0x000fe20003800200 */
[----:B------:R-:W-:-:S04]  /*1160*/  LOP3.LUT R0, R3, 0x7, RZ, 0xc0, !PT ;  /* 0x0000000703007812 */ /* 0x000fc800078ec0ff */
[----:B------:R-:W-:-:S07]  /*1170*/  ISETP.NE.AND P1, PT, R0, RZ, PT ;  /* 0x000000ff0000720c */ /* 0x000fce0003f25270 */
[----:B------:R-:W-:Y:S06]  /*1180*/  @!P0 BRA `(.L_x_24) ;  /* 0x0000000000208947 */ /* 0x000fec0003800000 */
[----:B-----5:R-:W2:Y:S04]  /*1190*/  LD.E.64 R4, desc[UR36][R28.64+0x110] ;  /* 0x000110241c047980 */ /* 0x020ea8000c101b00 */
[----:B--2---:R-:W2:Y:S04]  /*11a0*/  LD.E.64 R4, desc[UR36][R4.64+0x110] ;  /* 0x0001102404047980 */ /* 0x004ea8000c101b00 */
[----:B--2---:R-:W2:Y:S04]  /*11b0*/  LD.E.64 R6, desc[UR36][R4.64+0x110] ;  /* 0x0001102404067980 */ /* 0x004ea8000c101b00 */
[----:B--2---:R-:W2:Y:S04]  /*11c0*/  LD.E.64 R6, desc[UR36][R6.64+0x110] ;  /* 0x0001102406067980 */ /* 0x004ea8000c101b00 */
[----:B--2---:R-:W2:Y:S04]  /*11d0*/  LD.E.64 R8, desc[UR36][R6.64+0x110] ;  /* 0x0001102406087980 */ /* 0x004ea8000c101b00 */
[----:B--2---:R-:W2:Y:S04]  /*11e0*/  LD.E.64 R8, desc[UR36][R8.64+0x110] ;  /* 0x0001102408087980 */ /* 0x004ea8000c101b00 */
[----:B--2---:R-:W2:Y:S04]  /*11f0*/  LD.E.64 R10, desc[UR36][R8.64+0x110] ;  /* 0x00011024080a7980 */ /* 0x004ea8000c101b00 */
[----:B--2---:R1:W5:Y:S02]  /*1200*/  LD.E.64 R28, desc[UR36][R10.64+0x110] ;  /* 0x000110240a1c7980 */ /* 0x004364000c101b00 */
.L_x_24:
[----:B------:R-:W-:Y:S05]  /*1210*/  BSYNC.RECONVERGENT B1 ;  /* 0x0000000000017941 */ /* 0x000fea0003800200 */
.L_x_23:
        /* <DEDUP_REMOVED lines=9> */
[----:B--2---:R2:W5:Y:S02]  /*12b0*/  LD.E.64 R28, desc[UR36][R6.64+0x110] ;  /* 0x00011024061c7980 */ /* 0x004564000c101b00 */
.L_x_26:
[----:B------:R-:W-:Y:S05]  /*12c0*/  BSYNC.RECONVERGENT B1 ;  /* 0x0000000000017941 */ /* 0x000fea0003800200 */
.L_x_25:
[----:B------:R-:W-:Y:S05]  /*12d0*/  @!P1 BRA `(.L_x_19) ;  /* 0x0000000000189947 */ /* 0x000fea0003800000 */
[----:B-----5:R-:W5:Y:S01]  /*12e0*/  LD.E.64 R28, desc[UR36][R28.64+0x110] ;  /* 0x000110241c1c7980 */ /* 0x020f62000c101b00 */
[----:B------:R-:W-:-:S13]  /*12f0*/  ISETP.NE.AND P0, PT, R3, 0x1, PT ;  /* 0x000000010300780c */ /* 0x000fda0003f05270 */
[----:B------:R-:W-:Y:S05]  /*1300*/  @!P0 BRA `(.L_x_19) ;  /* 0x00000000000c8947 */ /* 0x000fea0003800000 */
[----:B-----5:R-:W3:Y:S01]  /*1310*/  LD.E.64 R28, desc[UR36][R28.64+0x110] ;  /* 0x000110241c1c7980 */ /* 0x020ee2000c101b00 */
[----:B------:R-:W-:-:S13]  /*1320*/  ISETP.NE.AND P0, PT, R3, 0x2, PT ;  /* 0x000000020300780c */ /* 0x000fda0003f05270 */
[----:B---3--:R-:W5:Y:S02]  /*1330*/  @P0 LD.E.64 R28, desc[UR36][R28.64+0x110] ;  /* 0x000110241c1c0980 */ /* 0x008f64000c101b00 */
.L_x_19:
[----:B------:R-:W-:Y:S05]  /*1340*/  BSYNC.RECONVERGENT B0 ;  /* 0x0000000000007941 */ /* 0x000fea0003800200 */
.L_x_18:
[-C--:B--2---:R-:W-:Y:S01]  /*1350*/  IABS R6, R19.reuse ;  /* 0x0000001300067213 */ /* 0x084fe20000000000 */
[----:B------:R-:W-:Y:S01]  /*1360*/  BAR.SYNC.DEFER_BLOCKING 0x0 ;  /* 0x0000000000007b1d */ /* 0x000fe20000010000 */
[----:B------:R-:W-:Y:S02]  /*1370*/  IABS R7, R19 ;  /* 0x0000001300077213 */ /* 0x000fe40000000000 */
[----:B------:R-:W-:Y:S02]  /*1380*/  IABS R8, R23 ;  /* 0x0000001700087213 */ /* 0x000fe40000000000 */
[----:B------:R-:W-:Y:S01]  /*1390*/  ISETP.GE.AND P2, PT, R23, RZ, PT ;  /* 0x000000ff1700720c */ /* 0x000fe20003f46270 */
[----:B------:R-:W2:Y:S08]  /*13a0*/  I2F.RP R0, R6 ;  /* 0x0000000600007306 */ /* 0x000eb00000209400 */
[----:B--2---:R-:W2:Y:S02]  /*13b0*/  MUFU.RCP R0, R0 ;  /* 0x0000000000007308 */ /* 0x004ea40000001000 */
[----:B--2---:R-:W-:-:S02]  /*13c0*/  VIADD R4, R0, 0xffffffe ;  /* 0x0ffffffe00047836 */ /* 0x004fc40000000000 */
[----:B------:R-:W-:-:S04]  /*13d0*/  IMAD.MOV R0, RZ, RZ, -R7 ;  /* 0x000000ffff007224 */ /* 0x000fc800078e0a07 */
[----:B------:R2:W3:Y:S02]  /*13e0*/  F2I.FTZ.U32.TRUNC.NTZ R5, R4 ;  /* 0x0000000400057305 */ /* 0x0004e4000021f000 */
[----:B--2---:R-:W-:Y:S02]  /*13f0*/  HFMA2 R4, -RZ, RZ, 0, 0 ;  /* 0x00000000ff047431 */ /* 0x004fe400000001ff */
[----:B---3--:R-:W-:-:S04]  /*1400*/  IMAD.MOV R3, RZ, RZ, -R5 ;  /* 0x000000ffff037224 */ /* 0x008fc800078e0a05 */
[----:B------:R-:W-:-:S04]  /*1410*/  IMAD R3, R3, R6, RZ ;  /* 0x0000000603037224 */ /* 0x000fc800078e02ff */
[----:B------:R-:W-:-:S06]  /*1420*/  IMAD.HI.U32 R5, R5, R3, R4 ;  /* 0x0000000305057227 */ /* 0x000fcc00078e0004 */
[----:B------:R-:W-:-:S04]  /*1430*/  IMAD.HI.U32 R5, R5, R8, RZ ;  /* 0x0000000805057227 */ /* 0x000fc800078e00ff */
[----:B------:R-:W-:-:S05]  /*1440*/  IMAD R5, R5, R0, R8 ;  /* 0x0000000005057224 */ /* 0x000fca00078e0208 */
[----:B------:R-:W-:-:S13]  /*1450*/  ISETP.GT.U32.AND P0, PT, R6, R5, PT ;  /* 0x000000050600720c */ /* 0x000fda0003f04070 */
[----:B------:R-:W-:Y:S01]  /*1460*/  @!P0 IMAD.IADD R5, R5, 0x1, -R6 ;  /* 0x0000000105058824 */ /* 0x000fe200078e0a06 */
[----:B------:R-:W-:-:S04]  /*1470*/  ISETP.NE.AND P0, PT, R19, RZ, PT ;  /* 0x000000ff1300720c */ /* 0x000fc80003f05270 */
[----:B------:R-:W-:-:S13]  /*1480*/  ISETP.GT.U32.AND P1, PT, R6, R5, PT ;  /* 0x000000050600720c */ /* 0x000fda0003f24070 */
[----:B------:R-:W-:-:S04]  /*1490*/  @!P1 IMAD.IADD R5, R5, 0x1, -R6 ;  /* 0x0000000105059824 */ /* 0x000fc800078e0a06 */
[----:B------:R-:W-:Y:S01]  /*14a0*/  @!P2 IMAD.MOV R5, RZ, RZ, -R5 ;  /* 0x000000ffff05a224 */ /* 0x000fe200078e0a05 */
[----:B------:R-:W-:-:S05]  /*14b0*/  @!P0 LOP3.LUT R5, RZ, R19, RZ, 0x33, !PT ;  /* 0x00000013ff058212 */ /* 0x000fca00078e33ff */
[----:B------:R-:W-:Y:S01]  /*14c0*/  IMAD.MOV.U32 R23, RZ, RZ, R5 ;  /* 0x000000ffff177224 */ /* 0x000fe200078e0005 */
[----:B------:R-:W-:Y:S06]  /*14d0*/  BRA `(.L_x_27) ;  /* 0xffffffec00387947 */ /* 0x000fec000383ffff */
.L_x_28:
        /* <DEDUP_REMOVED lines=10> */
.L_x_32:


//--------------------- .nv.global.init           --------------------------
	.section	.nv.global.init,"aw",@progbits
.nv.global.init:
	.type		$str,@object
	.size		$str,($str$1 - $str)
$str:
        /*0000*/ 	.byte	0x25, 0x64, 0x0a, 0x00
	.type		$str$1,@object
	.size		$str$1,(.L_1 - $str$1)
$str$1:
        /*0004*/ 	.byte	0x5f, 0x5f, 0x5f, 0x5f, 0x0a, 0x00
.L_1:


//--------------------- .nv.shared.reserved.0     --------------------------
	.section	.nv.shared.reserved.0,"aw",@nobits
	.weak		__nv_reservedSMEM_offset_0_alias
	.size		__nv_reservedSMEM_offset_0_alias, 0, 64
	.other		__nv_reservedSMEM_offset_0_alias,@"STO_CUDA_RESERVED_SHARED STV_DEFAULT"
__nv_reservedSMEM_offset_0_alias:
	.zero		0
	.zero		64


//--------------------- .nv.constant0.set_root    --------------------------
	.section	.nv.constant0.set_root,"a",@progbits
	.sectionflags	@""
	.align	4
.nv.constant0.set_root:
	.zero		912


//--------------------- .nv.constant0.print_tree  --------------------------
	.section	.nv.constant0.print_tree,"a",@progbits
	.sectionflags	@""
	.align	4
.nv.constant0.print_tree:
	.zero		916


//--------------------- .nv.constant0.create_tree --------------------------
	.section	.nv.constant0.create_tree,"a",@progbits
	.sectionflags	@""
	.align	4
.nv.constant0.create_tree:
	.zero		916


//--------------------- SYMBOLS --------------------------

	.type		.nv.reservedSmem.offset0,@object
	.size		.nv.reservedSmem.offset0,0x4
	.type		vprintf,@function
	.type		malloc,@function
